// auto-generated by cutlass_sweep.gemm — config: {"arch": "sm_90", "cluster_m": 2, "cluster_n": 2, "dtype": "fp16", "stages": 3, "tile_k": 32, "tile_m": 128, "tile_n": 64}
#include "cutlass/cutlass.h"
#include "cutlass/gemm/collective/collective_builder.hpp"
#include "cutlass/gemm/device/gemm_universal_adapter.h"
#include "cutlass/gemm/kernel/gemm_universal.hpp"
#include "cutlass/epilogue/collective/collective_builder.hpp"

using ElemA = cutlass::half_t;
using ElemB = cutlass::half_t;
using ElemCD = cutlass::half_t;
using Acc  = float;
using TileShape    = cute::Shape<cute::_128, cute::_64, cute::_32>;
using ClusterShape = cute::Shape<cute::_2, cute::_2, cute::_1>;

using CollectiveEpilogue = typename cutlass::epilogue::collective::CollectiveBuilder<
    cutlass::arch::Sm90, cutlass::arch::OpClassTensorOp,
    TileShape, ClusterShape,
    cutlass::epilogue::collective::EpilogueTileAuto,
    Acc, Acc,
    ElemCD, cutlass::layout::RowMajor, 128 / cutlass::sizeof_bits<ElemCD>::value,
    ElemCD, cutlass::layout::RowMajor, 128 / cutlass::sizeof_bits<ElemCD>::value,
    cutlass::epilogue::collective::EpilogueScheduleAuto
  >::CollectiveOp;

using CollectiveMainloop = typename cutlass::gemm::collective::CollectiveBuilder<
    cutlass::arch::Sm90, cutlass::arch::OpClassTensorOp,
    ElemA, cutlass::layout::RowMajor, 128 / cutlass::sizeof_bits<ElemA>::value,
    ElemB, cutlass::layout::ColumnMajor, 128 / cutlass::sizeof_bits<ElemB>::value,
    Acc,
    TileShape, ClusterShape,
    cutlass::gemm::collective::StageCount<3>,
    cutlass::gemm::collective::KernelScheduleAuto
  >::CollectiveOp;

using GemmKernel = cutlass::gemm::kernel::GemmUniversal<
    cute::Shape<int,int,int,int>,
    CollectiveMainloop,
    CollectiveEpilogue
>;
using Gemm = cutlass::gemm::device::GemmUniversalAdapter<GemmKernel>;

// Force the device kernel symbol into the cubin without needing a host main.
auto* _anchor = &cutlass::device_kernel<GemmKernel>;


// ===== COMPILED SASS (sm_90a) =====

	.target	sm_90a

	.elftype	@"ET_EXEC"


//--------------------- .note.nv.tkinfo           --------------------------
	.section	.note.nv.tkinfo,"",@"SHT_NOTE"
	.sectionflags	@"SHF_NOTE_NV_TKINFO"
	.tkinfo
        /*0018*/ 	.word	0x00000002
        /*0030*/ 	.string	""
        /*0030*/ 	.string	"ptxas"
        /*0030*/ 	.string	"Cuda compilation tools, release 13.0, V13.0.88"
        /*0030*/ 	.string	"Build cuda_13.0.r13.0/compiler.36424714_0"
        /*0030*/ 	.string	"-arch sm_90a -m 64 "



//--------------------- .note.nv.cuinfo           --------------------------
	.section	.note.nv.cuinfo,"",@"SHT_NOTE"
	.sectionflags	@"SHF_NOTE_NV_CUINFO"
        /*0018*/ 	.short	0x0002
        /*001a*/ 	.short	0x005a
        /*001c*/ 	.short	0x0082
	.zero		2


//--------------------- .nv.info                  --------------------------
	.section	.nv.info,"",@"SHT_CUDA_INFO"
	.align	4


	//----- nvinfo : EIATTR_REGCOUNT
	.align		4
        /*0000*/ 	.byte	0x04, 0x2f
        /*0002*/ 	.short	(.L_15 - .L_14)
	.align		4
.L_14:
        /*0004*/ 	.word	index@(_ZN7cutlass13device_kernelINS_4gemm6kernel13GemmUniversalIN4cute5tupleIJiiiiEEENS1_10collective13CollectiveMmaINS1_34MainloopSm90TmaGmmaWarpSpecializedILi3ENS5_IJNS4_1CILi2EEESB_NSA_ILi1EEEEEENS1_35KernelTmaWarpSpecializedCooperativeEEENS5_IJNSA_ILi128EEENSA_ILi64EEENSA_ILi32EEEEEENS_6half_tENS5_IJlSC_lEEESK_SL_NS4_8TiledMMAINS4_8MMA_AtomIJNS4_4SM904GMMA25MMA_64x64x16_F32F16F16_SSILNSP_5MajorE0ELSR_0ELNSP_7ScaleInE1ELSS_1EEEEEENS4_6LayoutINS5_IJSB_SC_SC_EEENS5_IJSC_NSA_ILi0EEESX_EEEEENS5_IJNS4_10UnderscoreES10_S10_EEEEENS4_23SM90_TMA_LOAD_MULTICASTENS4_14ComposedLayoutINS4_7SwizzleILi2ELi4ELi3EEENS4_18smem_ptr_flag_bitsILi16EEENSV_INS5_IJNSA_ILi8EEESI_EEENS5_IJSI_SC_EEEEEEEvNS4_8identityES13_S1D_vS1E_EENS_8epilogue10collective6detail29Sm90TmaWarpSpecializedAdapterINS1H_15DefaultEpilogueISK_SL_SL_NS1G_6thread17LinearCombinationISK_Li1EffLNS1L_9ScaleType4KindE0ELNS_15FloatRoundStyleE2ESK_EENS1_15EpilogueDefaultEEEEEvvEEEEvNT_6ParamsE)
        /*0008*/ 	.word	0x000000a8


	//----- nvinfo : EIATTR_FRAME_SIZE
	.align		4
.L_15:
        /*000c*/ 	.byte	0x04, 0x11
        /*000e*/ 	.short	(.L_17 - .L_16)
	.align		4
.L_16:
        /*0010*/ 	.word	index@(_ZN7cutlass13device_kernelINS_4gemm6kernel13GemmUniversalIN4cute5tupleIJiiiiEEENS1_10collective13CollectiveMmaINS1_34MainloopSm90TmaGmmaWarpSpecializedILi3ENS5_IJNS4_1CILi2EEESB_NSA_ILi1EEEEEENS1_35KernelTmaWarpSpecializedCooperativeEEENS5_IJNSA_ILi128EEENSA_ILi64EEENSA_ILi32EEEEEENS_6half_tENS5_IJlSC_lEEESK_SL_NS4_8TiledMMAINS4_8MMA_AtomIJNS4_4SM904GMMA25MMA_64x64x16_F32F16F16_SSILNSP_5MajorE0ELSR_0ELNSP_7ScaleInE1ELSS_1EEEEEENS4_6LayoutINS5_IJSB_SC_SC_EEENS5_IJSC_NSA_ILi0EEESX_EEEEENS5_IJNS4_10UnderscoreES10_S10_EEEEENS4_23SM90_TMA_LOAD_MULTICASTENS4_14ComposedLayoutINS4_7SwizzleILi2ELi4ELi3EEENS4_18smem_ptr_flag_bitsILi16EEENSV_INS5_IJNSA_ILi8EEESI_EEENS5_IJSI_SC_EEEEEEEvNS4_8identityES13_S1D_vS1E_EENS_8epilogue10collective6detail29Sm90TmaWarpSpecializedAdapterINS1H_15DefaultEpilogueISK_SL_SL_NS1G_6thread17LinearCombinationISK_Li1EffLNS1L_9ScaleType4KindE0ELNS_15FloatRoundStyleE2ESK_EENS1_15EpilogueDefaultEEEEEvvEEEEvNT_6ParamsE)
        /*0014*/ 	.word	0x00000000


	//----- nvinfo : EIATTR_MIN_STACK_SIZE
	.align		4
.L_17:
        /*0018*/ 	.byte	0x04, 0x12
        /*001a*/ 	.short	(.L_19 - .L_18)
	.align		4
.L_18:
        /*001c*/ 	.word	index@(_ZN7cutlass13device_kernelINS_4gemm6kernel13GemmUniversalIN4cute5tupleIJiiiiEEENS1_10collective13CollectiveMmaINS1_34MainloopSm90TmaGmmaWarpSpecializedILi3ENS5_IJNS4_1CILi2EEESB_NSA_ILi1EEEEEENS1_35KernelTmaWarpSpecializedCooperativeEEENS5_IJNSA_ILi128EEENSA_ILi64EEENSA_ILi32EEEEEENS_6half_tENS5_IJlSC_lEEESK_SL_NS4_8TiledMMAINS4_8MMA_AtomIJNS4_4SM904GMMA25MMA_64x64x16_F32F16F16_SSILNSP_5MajorE0ELSR_0ELNSP_7ScaleInE1ELSS_1EEEEEENS4_6LayoutINS5_IJSB_SC_SC_EEENS5_IJSC_NSA_ILi0EEESX_EEEEENS5_IJNS4_10UnderscoreES10_S10_EEEEENS4_23SM90_TMA_LOAD_MULTICASTENS4_14ComposedLayoutINS4_7SwizzleILi2ELi4ELi3EEENS4_18smem_ptr_flag_bitsILi16EEENSV_INS5_IJNSA_ILi8EEESI_EEENS5_IJSI_SC_EEEEEEEvNS4_8identityES13_S1D_vS1E_EENS_8epilogue10collective6detail29Sm90TmaWarpSpecializedAdapterINS1H_15DefaultEpilogueISK_SL_SL_NS1G_6thread17LinearCombinationISK_Li1EffLNS1L_9ScaleType4KindE0ELNS_15FloatRoundStyleE2ESK_EENS1_15EpilogueDefaultEEEEEvvEEEEvNT_6ParamsE)
        /*0020*/ 	.word	0x00000000
.L_19:


//--------------------- .nv.compat                --------------------------
	.section	.nv.compat,"",@"SHT_CUDA_COMPAT_INFO"
	.align	4
        /*0000*/ 	.byte	0x02, 0x09, 0x01, 0x00, 0x02, 0x02, 0x04, 0x00, 0x02, 0x05, 0x05, 0x00, 0x03, 0x07, 0x01, 0x01
        /*0010*/ 	.byte	0x02, 0x03, 0x01, 0x00, 0x02, 0x06, 0x01, 0x00, 0x04, 0x0b, 0x08, 0x00, 0x00, 0x00, 0x00, 0x00
        /*0020*/ 	.byte	0x00, 0x00, 0x00, 0x00


//--------------------- .nv.info._ZN7cutlass13device_kernelINS_4gemm6kernel13GemmUniversalIN4cute5tupleIJiiiiEEENS1_10collective13CollectiveMmaINS1_34MainloopSm90TmaGmmaWarpSpecializedILi3ENS5_IJNS4_1CILi2EEESB_NSA_ILi1EEEEEENS1_35KernelTmaWarpSpecializedCooperativeEEENS5_IJNSA_ILi128EEENSA_ILi64EEENSA_ILi32EEEEEENS_6half_tENS5_IJlSC_lEEESK_SL_NS4_8TiledMMAINS4_8MMA_AtomIJNS4_4SM904GMMA25MMA_64x64x16_F32F16F16_SSILNSP_5MajorE0ELSR_0ELNSP_7ScaleInE1ELSS_1EEEEEENS4_6LayoutINS5_IJSB_SC_SC_EEENS5_IJSC_NSA_ILi0EEESX_EEEEENS5_IJNS4_10UnderscoreES10_S10_EEEEENS4_23SM90_TMA_LOAD_MULTICASTENS4_14ComposedLayoutINS4_7SwizzleILi2ELi4ELi3EEENS4_18smem_ptr_flag_bitsILi16EEENSV_INS5_IJNSA_ILi8EEESI_EEENS5_IJSI_SC_EEEEEEEvNS4_8identityES13_S1D_vS1E_EENS_8epilogue10collective6detail29Sm90TmaWarpSpecializedAdapterINS1H_15DefaultEpilogueISK_SL_SL_NS1G_6thread17LinearCombinationISK_Li1EffLNS1L_9ScaleType4KindE0ELNS_15FloatRoundStyleE2ESK_EENS1_15EpilogueDefaultEEEEEvvEEEEvNT_6ParamsE --------------------------
	.section	.nv.info._ZN7cutlass13device_kernelINS_4gemm6kernel13GemmUniversalIN4cute5tupleIJiiiiEEENS1_10collective13CollectiveMmaINS1_34MainloopSm90TmaGmmaWarpSpecializedILi3ENS5_IJNS4_1CILi2EEESB_NSA_ILi1EEEEEENS1_35KernelTmaWarpSpecializedCooperativeEEENS5_IJNSA_ILi128EEENSA_ILi64EEENSA_ILi32EEEEEENS_6half_tENS5_IJlSC_lEEESK_SL_NS4_8TiledMMAINS4_8MMA_AtomIJNS4_4SM904GMMA25MMA_64x64x16_F32F16F16_SSILNSP_5MajorE0ELSR_0ELNSP_7ScaleInE1ELSS_1EEEEEENS4_6LayoutINS5_IJSB_SC_SC_EEENS5_IJSC_NSA_ILi0EEESX_EEEEENS5_IJNS4_10UnderscoreES10_S10_EEEEENS4_23SM90_TMA_LOAD_MULTICASTENS4_14ComposedLayoutINS4_7SwizzleILi2ELi4ELi3EEENS4_18smem_ptr_flag_bitsILi16EEENSV_INS5_IJNSA_ILi8EEESI_EEENS5_IJSI_SC_EEEEEEEvNS4_8identityES13_S1D_vS1E_EENS_8epilogue10collective6detail29Sm90TmaWarpSpecializedAdapterINS1H_15DefaultEpilogueISK_SL_SL_NS1G_6thread17LinearCombinationISK_Li1EffLNS1L_9ScaleType4KindE0ELNS_15FloatRoundStyleE2ESK_EENS1_15EpilogueDefaultEEEEEvvEEEEvNT_6ParamsE,"",@"SHT_CUDA_INFO"
	.sectionflags	@""
	.align	4


	//----- nvinfo : EIATTR_CUDA_API_VERSION
	.align		4
        /*0000*/ 	.byte	0x04, 0x37
        /*0002*/ 	.short	(.L_21 - .L_20)
.L_20:
        /*0004*/ 	.word	0x00000082


	//----- nvinfo : EIATTR_KPARAM_INFO
	.align		4
.L_21:
        /*0008*/ 	.byte	0x04, 0x17
        /*000a*/ 	.short	(.L_23 - .L_22)
.L_22:
        /*000c*/ 	.word	0x00000000
        /*0010*/ 	.short	0x0000
        /*0012*/ 	.short	0x0070
        /*0014*/ 	.byte	0x00, 0xf0, 0x01, 0x10


	//----- nvinfo : EIATTR_SPARSE_MMA_MASK
	.align		4
.L_23:
        /*0018*/ 	.byte	0x03, 0x50
        /*001a*/ 	.short	0x0000


	//----- nvinfo : EIATTR_MAXREG_COUNT
	.align		4
        /*001c*/ 	.byte	0x03, 0x1b
        /*001e*/ 	.short	0x00a8


	//----- nvinfo : EIATTR_NUM_BARRIERS
	.align		4
        /*0020*/ 	.byte	0x02, 0x4c
        /*0022*/ 	.byte	0x01
	.zero		1


	//----- nvinfo : EIATTR_EXTERNS
	.align		4
        /*0024*/ 	.byte	0x04, 0x0f
        /*0026*/ 	.short	(.L_25 - .L_24)


	//   ....[0]....
	.align		4
.L_24:
        /*0028*/ 	.word	index@(__assertfail)


	//----- nvinfo : EIATTR_MERCURY_ISA_VERSION
	.align		4
.L_25:
        /*002c*/ 	.byte	0x03, 0x5f
        /*002e*/ 	.short	0x0101


	//----- nvinfo : EIATTR_INT_WARP_WIDE_INSTR_OFFSETS
	.align		4
        /*0030*/ 	.byte	0x04, 0x31
        /*0032*/ 	.short	(.L_27 - .L_26)


	//   ....[0]....
.L_26:
        /*0034*/ 	.word	0x00000460


	//   ....[1]....
        /*0038*/ 	.word	0x00000490


	//   ....[2]....
        /*003c*/ 	.word	0x00000650


	//----- nvinfo : EIATTR_COOP_GROUP_MASK_REGIDS
	.align		4
.L_27:
        /*0040*/ 	.byte	0x04, 0x29
        /*0042*/ 	.short	(.L_29 - .L_28)


	//   ....[0]....
.L_28:
        /*0044*/ 	.word	0xffffffff


	//   ....[1]....
        /*0048*/ 	.word	0xffffffff


	//   ....[2]....
        /*004c*/ 	.word	0xffffffff


	//   ....[3]....
        /*0050*/ 	.word	0xffffffff


	//   ....[4]....
        /*0054*/ 	.word	0xffffffff


	//   ....[5]....
        /*0058*/ 	.word	0xffffffff


	//----- nvinfo : EIATTR_COOP_GROUP_INSTR_OFFSETS
	.align		4
.L_29:
        /*005c*/ 	.byte	0x04, 0x28
        /*005e*/ 	.short	(.L_31 - .L_30)


	//   ....[0]....
.L_30:
        /*0060*/ 	.word	0x00000060


	//   ....[1]....
        /*0064*/ 	.word	0x00000070


	//   ....[2]....
        /*0068*/ 	.word	0x00000130


	//   ....[3]....
        /*006c*/ 	.word	0x000002b0


	//   ....[4]....
        /*0070*/ 	.word	0x000007d0


	//   ....[5]....
        /*0074*/ 	.word	0x00001210


	//----- nvinfo : EIATTR_REG_RECONFIG
	.align		4
.L_31:
        /*0078*/ 	.byte	0x01, 0x54
	.zero		2


	//----- nvinfo : EIATTR_SYSCALL_OFFSETS
	.align		4
        /*007c*/ 	.byte	0x04, 0x46
        /*007e*/ 	.short	(.L_33 - .L_32)


	//   ....[0]....
.L_32:
        /*0080*/ 	.word	0x000013d0


	//----- nvinfo : EIATTR_MBARRIER_INSTR_OFFSETS
	.align		4
.L_33:
        /*0084*/ 	.byte	0x04, 0x39
        /*0086*/ 	.short	(.L_35 - .L_34)


	//   ....[0]....
.L_34:
        /*0088*/ 	.word	0x00000230
        /*008c*/ 	.word	0x000000ff
        /*0090*/ 	.word	0x00000000
        /*0094*/ 	.short	0x0100
        /*0096*/ 	.byte	0x08
	.zero		1


	//   ....[1]....
        /*0098*/ 	.word	0x00000240
        /*009c*/ 	.word	0x000000ff
        /*00a0*/ 	.word	0x00000018
        /*00a4*/ 	.short	0x0100
        /*00a6*/ 	.byte	0x08
	.zero		1


	//   ....[2]....
        /*00a8*/ 	.word	0x00000250
        /*00ac*/ 	.word	0x000000ff
        /*00b0*/ 	.word	0x00000008
        /*00b4*/ 	.short	0x0100
        /*00b6*/ 	.byte	0x08
	.zero		1


	//   ....[3]....
        /*00b8*/ 	.word	0x00000260
        /*00bc*/ 	.word	0x000000ff
        /*00c0*/ 	.word	0x00000020
        /*00c4*/ 	.short	0x0100
        /*00c6*/ 	.byte	0x08
	.zero		1


	//   ....[4]....
        /*00c8*/ 	.word	0x00000270
        /*00cc*/ 	.word	0x000000ff
        /*00d0*/ 	.word	0x00000010
        /*00d4*/ 	.short	0x0100
        /*00d6*/ 	.byte	0x08
	.zero		1


	//   ....[5]....
        /*00d8*/ 	.word	0x00000280
        /*00dc*/ 	.word	0x000000ff
        /*00e0*/ 	.word	0x00000028
        /*00e4*/ 	.short	0x0100
        /*00e6*/ 	.byte	0x08
	.zero		1


	//   ....[6]....
        /*00e8*/ 	.word	0x000006d0
        /*00ec*/ 	.word	0x000000ff
        /*00f0*/ 	.word	0x00000040
        /*00f4*/ 	.short	0x0100
        /*00f6*/ 	.byte	0x06
	.zero		1


	//   ....[7]....
        /*00f8*/ 	.word	0x00000760
        /*00fc*/ 	.word	0x000000ff
        /*0100*/ 	.word	0x00000048
        /*0104*/ 	.short	0x0100
        /*0106*/ 	.byte	0x06
	.zero		1


	//   ....[8]....
        /*0108*/ 	.word	0x00001490
        /*010c*/ 	.word	0x00000003
        /*0110*/ 	.word	0x00000000
        /*0114*/ 	.short	0x010a
        /*0116*/ 	.byte	0x3f
	.zero		1


	//   ....[9]....
        /*0118*/ 	.word	0x000014d0
        /*011c*/ 	.word	0x00000003
        /*0120*/ 	.word	0x00000000
        /*0124*/ 	.short	0x010a
        /*0126*/ 	.byte	0x3f
	.zero		1


	//   ....[10]....
        /*0128*/ 	.word	0x000017a0
        /*012c*/ 	.word	0x00000005
        /*0130*/ 	.word	0x00000000
        /*0134*/ 	.short	0x010a
        /*0136*/ 	.byte	0x3f
	.zero		1


	//   ....[11]....
        /*0138*/ 	.word	0x000017e0
        /*013c*/ 	.word	0x00000005
        /*0140*/ 	.word	0x00000000
        /*0144*/ 	.short	0x010a
        /*0146*/ 	.byte	0x3f
	.zero		1


	//   ....[12]....
        /*0148*/ 	.word	0x00001940
        /*014c*/ 	.word	0x00000005
        /*0150*/ 	.word	0x00000000
        /*0154*/ 	.short	0x0101
        /*0156*/ 	.byte	0x3f
	.zero		1


	//   ....[13]....
        /*0158*/ 	.word	0x00001b60
        /*015c*/ 	.word	0x00000003
        /*0160*/ 	.word	0x00000000
        /*0164*/ 	.short	0x0101
        /*0166*/ 	.byte	0x3f
	.zero		1


	//   ....[14]....
        /*0168*/ 	.word	0x00005140
        /*016c*/ 	.word	0x0000000e
        /*0170*/ 	.word	0x00000018
        /*0174*/ 	.short	0x010a
        /*0176*/ 	.byte	0x3f
	.zero		1


	//   ....[15]....
        /*0178*/ 	.word	0x000054f0
        /*017c*/ 	.word	0x00000006
        /*0180*/ 	.word	0x00000048
        /*0184*/ 	.short	0x0101
        /*0186*/ 	.byte	0x3f
	.zero		1


	//   ....[16]....
        /*0188*/ 	.word	0x00005c20
        /*018c*/ 	.word	0x00000007
        /*0190*/ 	.word	0x00000000
        /*0194*/ 	.short	0x010a
        /*0196*/ 	.byte	0x3f
	.zero		1


	//   ....[17]....
        /*0198*/ 	.word	0x00005ca0
        /*019c*/ 	.word	0x00000009
        /*01a0*/ 	.word	0x00000000
        /*01a4*/ 	.short	0x010a
        /*01a6*/ 	.byte	0x3f
	.zero		1


	//   ....[18]....
        /*01a8*/ 	.word	0x00005d30
        /*01ac*/ 	.word	0x00000003
        /*01b0*/ 	.word	0x00000000
        /*01b4*/ 	.short	0x010a
        /*01b6*/ 	.byte	0x3f
	.zero		1


	//   ....[19]....
        /*01b8*/ 	.word	0x00005d90
        /*01bc*/ 	.word	0x00000003
        /*01c0*/ 	.word	0x00000000
        /*01c4*/ 	.short	0x010a
        /*01c6*/ 	.byte	0x3f
	.zero		1


	//   ....[20]....
        /*01c8*/ 	.word	0x00005de0
        /*01cc*/ 	.word	0x00000005
        /*01d0*/ 	.word	0x00000000
        /*01d4*/ 	.short	0x010a
        /*01d6*/ 	.byte	0x3f
	.zero		1


	//   ....[21]....
        /*01d8*/ 	.word	0x00005eb0
        /*01dc*/ 	.word	0x0000000e
        /*01e0*/ 	.word	0x00000018
        /*01e4*/ 	.short	0x010a
        /*01e6*/ 	.byte	0x3f
	.zero		1


	//   ....[22]....
        /*01e8*/ 	.word	0x00005f80
        /*01ec*/ 	.word	0x00000007
        /*01f0*/ 	.word	0x00000000
        /*01f4*/ 	.short	0x010a
        /*01f6*/ 	.byte	0x3f
	.zero		1


	//   ....[23]....
        /*01f8*/ 	.word	0x00005fd0
        /*01fc*/ 	.word	0x00000009
        /*0200*/ 	.word	0x00000000
        /*0204*/ 	.short	0x010a
        /*0206*/ 	.byte	0x3f
	.zero		1


	//----- nvinfo : EIATTR_NUM_MBARRIERS
	.align		4
.L_35:
        /*0208*/ 	.byte	0x03, 0x38
        /*020a*/ 	.short	0x0008


	//----- nvinfo : EIATTR_EXIT_INSTR_OFFSETS
	.align		4
        /*020c*/ 	.byte	0x04, 0x1c
        /*020e*/ 	.short	(.L_37 - .L_36)


	//   ....[0]....
.L_36:
        /*0210*/ 	.word	0x00000930


	//   ....[1]....
        /*0214*/ 	.word	0x00001140


	//   ....[2]....
        /*0218*/ 	.word	0x00004780


	//   ....[3]....
        /*021c*/ 	.word	0x00004ce0


	//   ....[4]....
        /*0220*/ 	.word	0x00005d80


	//----- nvinfo : EIATTR_MAX_THREADS
	.align		4
.L_37:
        /*0224*/ 	.byte	0x04, 0x05
        /*0226*/ 	.short	(.L_39 - .L_38)
.L_38:
        /*0228*/ 	.word	0x00000180
        /*022c*/ 	.word	0x00000001
        /*0230*/ 	.word	0x00000001


	//----- nvinfo : EIATTR_CRS_STACK_SIZE
	.align		4
.L_39:
        /*0234*/ 	.byte	0x04, 0x1e
        /*0236*/ 	.short	(.L_41 - .L_40)
.L_40:
        /*0238*/ 	.word	0x00000000


	//----- nvinfo : EIATTR_CBANK_PARAM_SIZE
	.align		4
.L_41:
        /*023c*/ 	.byte	0x03, 0x19
        /*023e*/ 	.short	0x0470


	//----- nvinfo : EIATTR_PARAM_CBANK
	.align		4
        /*0240*/ 	.byte	0x04, 0x0a
        /*0242*/ 	.short	(.L_43 - .L_42)
	.align		4
.L_42:
        /*0244*/ 	.word	index@(.nv.constant0._ZN7cutlass13device_kernelINS_4gemm6kernel13GemmUniversalIN4cute5tupleIJiiiiEEENS1_10collective13CollectiveMmaINS1_34MainloopSm90TmaGmmaWarpSpecializedILi3ENS5_IJNS4_1CILi2EEESB_NSA_ILi1EEEEEENS1_35KernelTmaWarpSpecializedCooperativeEEENS5_IJNSA_ILi128EEENSA_ILi64EEENSA_ILi32EEEEEENS_6half_tENS5_IJlSC_lEEESK_SL_NS4_8TiledMMAINS4_8MMA_AtomIJNS4_4SM904GMMA25MMA_64x64x16_F32F16F16_SSILNSP_5MajorE0ELSR_0ELNSP_7ScaleInE1ELSS_1EEEEEENS4_6LayoutINS5_IJSB_SC_SC_EEENS5_IJSC_NSA_ILi0EEESX_EEEEENS5_IJNS4_10UnderscoreES10_S10_EEEEENS4_23SM90_TMA_LOAD_MULTICASTENS4_14ComposedLayoutINS4_7SwizzleILi2ELi4ELi3EEENS4_18smem_ptr_flag_bitsILi16EEENSV_INS5_IJNSA_ILi8EEESI_EEENS5_IJSI_SC_EEEEEEEvNS4_8identityES13_S1D_vS1E_EENS_8epilogue10collective6detail29Sm90TmaWarpSpecializedAdapterINS1H_15DefaultEpilogueISK_SL_SL_NS1G_6thread17LinearCombinationISK_Li1EffLNS1L_9ScaleType4KindE0ELNS_15FloatRoundStyleE2ESK_EENS1_15EpilogueDefaultEEEEEvvEEEEvNT_6ParamsE)
        /*0248*/ 	.short	0x0210
        /*024a*/ 	.short	0x0470


	//----- nvinfo : EIATTR_SW_WAR
	.align		4
.L_43:
        /*024c*/ 	.byte	0x04, 0x36
        /*024e*/ 	.short	(.L_45 - .L_44)
.L_44:
        /*0250*/ 	.word	0x00000008
.L_45:


//--------------------- .nv.callgraph             --------------------------
	.section	.nv.callgraph,"",@"SHT_CUDA_CALLGRAPH"
	.align	4
	.sectionentsize	8
	.align		4
        /*0000*/ 	.word	0x00000000
	.align		4
        /*0004*/ 	.word	0xffffffff
	.align		4
        /*0008*/ 	.word	index@(_ZN7cutlass13device_kernelINS_4gemm6kernel13GemmUniversalIN4cute5tupleIJiiiiEEENS1_10collective13CollectiveMmaINS1_34MainloopSm90TmaGmmaWarpSpecializedILi3ENS5_IJNS4_1CILi2EEESB_NSA_ILi1EEEEEENS1_35KernelTmaWarpSpecializedCooperativeEEENS5_IJNSA_ILi128EEENSA_ILi64EEENSA_ILi32EEEEEENS_6half_tENS5_IJlSC_lEEESK_SL_NS4_8TiledMMAINS4_8MMA_AtomIJNS4_4SM904GMMA25MMA_64x64x16_F32F16F16_SSILNSP_5MajorE0ELSR_0ELNSP_7ScaleInE1ELSS_1EEEEEENS4_6LayoutINS5_IJSB_SC_SC_EEENS5_IJSC_NSA_ILi0EEESX_EEEEENS5_IJNS4_10UnderscoreES10_S10_EEEEENS4_23SM90_TMA_LOAD_MULTICASTENS4_14ComposedLayoutINS4_7SwizzleILi2ELi4ELi3EEENS4_18smem_ptr_flag_bitsILi16EEENSV_INS5_IJNSA_ILi8EEESI_EEENS5_IJSI_SC_EEEEEEEvNS4_8identityES13_S1D_vS1E_EENS_8epilogue10collective6detail29Sm90TmaWarpSpecializedAdapterINS1H_15DefaultEpilogueISK_SL_SL_NS1G_6thread17LinearCombinationISK_Li1EffLNS1L_9ScaleType4KindE0ELNS_15FloatRoundStyleE2ESK_EENS1_15EpilogueDefaultEEEEEvvEEEEvNT_6ParamsE)
	.align		4
        /*000c*/ 	.word	index@(__assertfail)
	.align		4
        /*0010*/ 	.word	0x00000000
	.align		4
        /*0014*/ 	.word	0xfffffffe
	.align		4
        /*0018*/ 	.word	0x00000000
	.align		4
        /*001c*/ 	.word	0xfffffffd
	.align		4
        /*0020*/ 	.word	0x00000000
	.align		4
        /*0024*/ 	.word	0xfffffffc


//--------------------- .nv.constant4             --------------------------
	.section	.nv.constant4,"a",@progbits
	.align	8
	.align		8
.nv.constant4:
        /*0000*/ 	.dword	__assertfail
	.align		8
        /*0008*/ 	.dword	__unnamed_1
	.align		8
        /*0010*/ 	.dword	_ZN39_INTERNAL_728b61db_4_k_cu_33fa6114_35614cuda3std3__45__cpo5beginE
	.align		8
        /*0018*/ 	.dword	_ZN39_INTERNAL_728b61db_4_k_cu_33fa6114_35614cuda3std3__45__cpo3endE
	.align		8
        /*0020*/ 	.dword	_ZN39_INTERNAL_728b61db_4_k_cu_33fa6114_35614cuda3std3__45__cpo6cbeginE
	.align		8
        /*0028*/ 	.dword	_ZN39_INTERNAL_728b61db_4_k_cu_33fa6114_35614cuda3std3__45__cpo4cendE
	.align		8
        /*0030*/ 	.dword	_ZN39_INTERNAL_728b61db_4_k_cu_33fa6114_35614cuda3std3__441_GLOBAL__N__728b61db_4_k_cu_33fa6114_35616ignoreE
	.align		8
        /*0038*/ 	.dword	_ZN39_INTERNAL_728b61db_4_k_cu_33fa6114_35614cuda3std3__419piecewise_constructE
	.align		8
        /*0040*/ 	.dword	_ZN39_INTERNAL_728b61db_4_k_cu_33fa6114_35614cuda3std3__48in_placeE
	.align		8
        /*0048*/ 	.dword	_ZN39_INTERNAL_728b61db_4_k_cu_33fa6114_35614cuda3std6ranges3__45__cpo4swapE
	.align		8
        /*0050*/ 	.dword	_ZN39_INTERNAL_728b61db_4_k_cu_33fa6114_35614cuda3std6ranges3__45__cpo9iter_moveE
	.align		8
        /*0058*/ 	.dword	_ZN39_INTERNAL_728b61db_4_k_cu_33fa6114_35614cute7productE
	.align		8
        /*0060*/ 	.dword	_ZN39_INTERNAL_728b61db_4_k_cu_33fa6114_35614cute1_E
	.align		8
        /*0068*/ 	.dword	$str$22
	.align		8
        /*0070*/ 	.dword	$str$23


//--------------------- .text._ZN7cutlass13device_kernelINS_4gemm6kernel13GemmUniversalIN4cute5tupleIJiiiiEEENS1_10collective13CollectiveMmaINS1_34MainloopSm90TmaGmmaWarpSpecializedILi3ENS5_IJNS4_1CILi2EEESB_NSA_ILi1EEEEEENS1_35KernelTmaWarpSpecializedCooperativeEEENS5_IJNSA_ILi128EEENSA_ILi64EEENSA_ILi32EEEEEENS_6half_tENS5_IJlSC_lEEESK_SL_NS4_8TiledMMAINS4_8MMA_AtomIJNS4_4SM904GMMA25MMA_64x64x16_F32F16F16_SSILNSP_5MajorE0ELSR_0ELNSP_7ScaleInE1ELSS_1EEEEEENS4_6LayoutINS5_IJSB_SC_SC_EEENS5_IJSC_NSA_ILi0EEESX_EEEEENS5_IJNS4_10UnderscoreES10_S10_EEEEENS4_23SM90_TMA_LOAD_MULTICASTENS4_14ComposedLayoutINS4_7SwizzleILi2ELi4ELi3EEENS4_18smem_ptr_flag_bitsILi16EEENSV_INS5_IJNSA_ILi8EEESI_EEENS5_IJSI_SC_EEEEEEEvNS4_8identityES13_S1D_vS1E_EENS_8epilogue10collective6detail29Sm90TmaWarpSpecializedAdapterINS1H_15DefaultEpilogueISK_SL_SL_NS1G_6thread17LinearCombinationISK_Li1EffLNS1L_9ScaleType4KindE0ELNS_15FloatRoundStyleE2ESK_EENS1_15EpilogueDefaultEEEEEvvEEEEvNT_6ParamsE --------------------------
	.section	.text._ZN7cutlass13device_kernelINS_4gemm6kernel13GemmUniversalIN4cute5tupleIJiiiiEEENS1_10collective13CollectiveMmaINS1_34MainloopSm90TmaGmmaWarpSpecializedILi3ENS5_IJNS4_1CILi2EEESB_NSA_ILi1EEEEEENS1_35KernelTmaWarpSpecializedCooperativeEEENS5_IJNSA_ILi128EEENSA_ILi64EEENSA_ILi32EEEEEENS_6half_tENS5_IJlSC_lEEESK_SL_NS4_8TiledMMAINS4_8MMA_AtomIJNS4_4SM904GMMA25MMA_64x64x16_F32F16F16_SSILNSP_5MajorE0ELSR_0ELNSP_7ScaleInE1ELSS_1EEEEEENS4_6LayoutINS5_IJSB_SC_SC_EEENS5_IJSC_NSA_ILi0EEESX_EEEEENS5_IJNS4_10UnderscoreES10_S10_EEEEENS4_23SM90_TMA_LOAD_MULTICASTENS4_14ComposedLayoutINS4_7SwizzleILi2ELi4ELi3EEENS4_18smem_ptr_flag_bitsILi16EEENSV_INS5_IJNSA_ILi8EEESI_EEENS5_IJSI_SC_EEEEEEEvNS4_8identityES13_S1D_vS1E_EENS_8epilogue10collective6detail29Sm90TmaWarpSpecializedAdapterINS1H_15DefaultEpilogueISK_SL_SL_NS1G_6thread17LinearCombinationISK_Li1EffLNS1L_9ScaleType4KindE0ELNS_15FloatRoundStyleE2ESK_EENS1_15EpilogueDefaultEEEEEvvEEEEvNT_6ParamsE,"ax",@progbits
	.align	128
.text._ZN7cutlass13device_kernelINS_4gemm6kernel13GemmUniversalIN4cute5tupleIJiiiiEEENS1_10collective13CollectiveMmaINS1_34MainloopSm90TmaGmmaWarpSpecializedILi3ENS5_IJNS4_1CILi2EEESB_NSA_ILi1EEEEEENS1_35KernelTmaWarpSpecializedCooperativeEEENS5_IJNSA_ILi128EEENSA_ILi64EEENSA_ILi32EEEEEENS_6half_tENS5_IJlSC_lEEESK_SL_NS4_8TiledMMAINS4_8MMA_AtomIJNS4_4SM904GMMA25MMA_64x64x16_F32F16F16_SSILNSP_5MajorE0ELSR_0ELNSP_7ScaleInE1ELSS_1EEEEEENS4_6LayoutINS5_IJSB_SC_SC_EEENS5_IJSC_NSA_ILi0EEESX_EEEEENS5_IJNS4_10UnderscoreES10_S10_EEEEENS4_23SM90_TMA_LOAD_MULTICASTENS4_14ComposedLayoutINS4_7SwizzleILi2ELi4ELi3EEENS4_18smem_ptr_flag_bitsILi16EEENSV_INS5_IJNSA_ILi8EEESI_EEENS5_IJSI_SC_EEEEEEEvNS4_8identityES13_S1D_vS1E_EENS_8epilogue10collective6detail29Sm90TmaWarpSpecializedAdapterINS1H_15DefaultEpilogueISK_SL_SL_NS1G_6thread17LinearCombinationISK_Li1EffLNS1L_9ScaleType4KindE0ELNS_15FloatRoundStyleE2ESK_EENS1_15EpilogueDefaultEEEEEvvEEEEvNT_6ParamsE:
        .type           _ZN7cutlass13device_kernelINS_4gemm6kernel13GemmUniversalIN4cute5tupleIJiiiiEEENS1_10collective13CollectiveMmaINS1_34MainloopSm90TmaGmmaWarpSpecializedILi3ENS5_IJNS4_1CILi2EEESB_NSA_ILi1EEEEEENS1_35KernelTmaWarpSpecializedCooperativeEEENS5_IJNSA_ILi128EEENSA_ILi64EEENSA_ILi32EEEEEENS_6half_tENS5_IJlSC_lEEESK_SL_NS4_8TiledMMAINS4_8MMA_AtomIJNS4_4SM904GMMA25MMA_64x64x16_F32F16F16_SSILNSP_5MajorE0ELSR_0ELNSP_7ScaleInE1ELSS_1EEEEEENS4_6LayoutINS5_IJSB_SC_SC_EEENS5_IJSC_NSA_ILi0EEESX_EEEEENS5_IJNS4_10UnderscoreES10_S10_EEEEENS4_23SM90_TMA_LOAD_MULTICASTENS4_14ComposedLayoutINS4_7SwizzleILi2ELi4ELi3EEENS4_18smem_ptr_flag_bitsILi16EEENSV_INS5_IJNSA_ILi8EEESI_EEENS5_IJSI_SC_EEEEEEEvNS4_8identityES13_S1D_vS1E_EENS_8epilogue10collective6detail29Sm90TmaWarpSpecializedAdapterINS1H_15DefaultEpilogueISK_SL_SL_NS1G_6thread17LinearCombinationISK_Li1EffLNS1L_9ScaleType4KindE0ELNS_15FloatRoundStyleE2ESK_EENS1_15EpilogueDefaultEEEEEvvEEEEvNT_6ParamsE,@function
        .size           _ZN7cutlass13device_kernelINS_4gemm6kernel13GemmUniversalIN4cute5tupleIJiiiiEEENS1_10collective13CollectiveMmaINS1_34MainloopSm90TmaGmmaWarpSpecializedILi3ENS5_IJNS4_1CILi2EEESB_NSA_ILi1EEEEEENS1_35KernelTmaWarpSpecializedCooperativeEEENS5_IJNSA_ILi128EEENSA_ILi64EEENSA_ILi32EEEEEENS_6half_tENS5_IJlSC_lEEESK_SL_NS4_8TiledMMAINS4_8MMA_AtomIJNS4_4SM904GMMA25MMA_64x64x16_F32F16F16_SSILNSP_5MajorE0ELSR_0ELNSP_7ScaleInE1ELSS_1EEEEEENS4_6LayoutINS5_IJSB_SC_SC_EEENS5_IJSC_NSA_ILi0EEESX_EEEEENS5_IJNS4_10UnderscoreES10_S10_EEEEENS4_23SM90_TMA_LOAD_MULTICASTENS4_14ComposedLayoutINS4_7SwizzleILi2ELi4ELi3EEENS4_18smem_ptr_flag_bitsILi16EEENSV_INS5_IJNSA_ILi8EEESI_EEENS5_IJSI_SC_EEEEEEEvNS4_8identityES13_S1D_vS1E_EENS_8epilogue10collective6detail29Sm90TmaWarpSpecializedAdapterINS1H_15DefaultEpilogueISK_SL_SL_NS1G_6thread17LinearCombinationISK_Li1EffLNS1L_9ScaleType4KindE0ELNS_15FloatRoundStyleE2ESK_EENS1_15EpilogueDefaultEEEEEvvEEEEvNT_6ParamsE,(.L_x_133 - _ZN7cutlass13device_kernelINS_4gemm6kernel13GemmUniversalIN4cute5tupleIJiiiiEEENS1_10collective13CollectiveMmaINS1_34MainloopSm90TmaGmmaWarpSpecializedILi3ENS5_IJNS4_1CILi2EEESB_NSA_ILi1EEEEEENS1_35KernelTmaWarpSpecializedCooperativeEEENS5_IJNSA_ILi128EEENSA_ILi64EEENSA_ILi32EEEEEENS_6half_tENS5_IJlSC_lEEESK_SL_NS4_8TiledMMAINS4_8MMA_AtomIJNS4_4SM904GMMA25MMA_64x64x16_F32F16F16_SSILNSP_5MajorE0ELSR_0ELNSP_7ScaleInE1ELSS_1EEEEEENS4_6LayoutINS5_IJSB_SC_SC_EEENS5_IJSC_NSA_ILi0EEESX_EEEEENS5_IJNS4_10UnderscoreES10_S10_EEEEENS4_23SM90_TMA_LOAD_MULTICASTENS4_14ComposedLayoutINS4_7SwizzleILi2ELi4ELi3EEENS4_18smem_ptr_flag_bitsILi16EEENSV_INS5_IJNSA_ILi8EEESI_EEENS5_IJSI_SC_EEEEEEEvNS4_8identityES13_S1D_vS1E_EENS_8epilogue10collective6detail29Sm90TmaWarpSpecializedAdapterINS1H_15DefaultEpilogueISK_SL_SL_NS1G_6thread17LinearCombinationISK_Li1EffLNS1L_9ScaleType4KindE0ELNS_15FloatRoundStyleE2ESK_EENS1_15EpilogueDefaultEEEEEvvEEEEvNT_6ParamsE)
        .other          _ZN7cutlass13device_kernelINS_4gemm6kernel13GemmUniversalIN4cute5tupleIJiiiiEEENS1_10collective13CollectiveMmaINS1_34MainloopSm90TmaGmmaWarpSpecializedILi3ENS5_IJNS4_1CILi2EEESB_NSA_ILi1EEEEEENS1_35KernelTmaWarpSpecializedCooperativeEEENS5_IJNSA_ILi128EEENSA_ILi64EEENSA_ILi32EEEEEENS_6half_tENS5_IJlSC_lEEESK_SL_NS4_8TiledMMAINS4_8MMA_AtomIJNS4_4SM904GMMA25MMA_64x64x16_F32F16F16_SSILNSP_5MajorE0ELSR_0ELNSP_7ScaleInE1ELSS_1EEEEEENS4_6LayoutINS5_IJSB_SC_SC_EEENS5_IJSC_NSA_ILi0EEESX_EEEEENS5_IJNS4_10UnderscoreES10_S10_EEEEENS4_23SM90_TMA_LOAD_MULTICASTENS4_14ComposedLayoutINS4_7SwizzleILi2ELi4ELi3EEENS4_18smem_ptr_flag_bitsILi16EEENSV_INS5_IJNSA_ILi8EEESI_EEENS5_IJSI_SC_EEEEEEEvNS4_8identityES13_S1D_vS1E_EENS_8epilogue10collective6detail29Sm90TmaWarpSpecializedAdapterINS1H_15DefaultEpilogueISK_SL_SL_NS1G_6thread17LinearCombinationISK_Li1EffLNS1L_9ScaleType4KindE0ELNS_15FloatRoundStyleE2ESK_EENS1_15EpilogueDefaultEEEEEvvEEEEvNT_6ParamsE,@"STO_CUDA_ENTRY STV_DEFAULT"
_ZN7cutlass13device_kernelINS_4gemm6kernel13GemmUniversalIN4cute5tupleIJiiiiEEENS1_10collective13CollectiveMmaINS1_34MainloopSm90TmaGmmaWarpSpecializedILi3ENS5_IJNS4_1CILi2EEESB_NSA_ILi1EEEEEENS1_35KernelTmaWarpSpecializedCooperativeEEENS5_IJNSA_ILi128EEENSA_ILi64EEENSA_ILi32EEEEEENS_6half_tENS5_IJlSC_lEEESK_SL_NS4_8TiledMMAINS4_8MMA_AtomIJNS4_4SM904GMMA25MMA_64x64x16_F32F16F16_SSILNSP_5MajorE0ELSR_0ELNSP_7ScaleInE1ELSS_1EEEEEENS4_6LayoutINS5_IJSB_SC_SC_EEENS5_IJSC_NSA_ILi0EEESX_EEEEENS5_IJNS4_10UnderscoreES10_S10_EEEEENS4_23SM90_TMA_LOAD_MULTICASTENS4_14ComposedLayoutINS4_7SwizzleILi2ELi4ELi3EEENS4_18smem_ptr_flag_bitsILi16EEENSV_INS5_IJNSA_ILi8EEESI_EEENS5_IJSI_SC_EEEEEEEvNS4_8identityES13_S1D_vS1E_EENS_8epilogue10collective6detail29Sm90TmaWarpSpecializedAdapterINS1H_15DefaultEpilogueISK_SL_SL_NS1G_6thread17LinearCombinationISK_Li1EffLNS1L_9ScaleType4KindE0ELNS_15FloatRoundStyleE2ESK_EENS1_15EpilogueDefaultEEEEEvvEEEEvNT_6ParamsE:
[----:B------:R-:W0:Y:S01]  /*0000*/  LDC R1, c[0x0][0x28] ;  /* 0x00000a00ff017b82 */ /* 0x000e220000000800 */
[----:B------:R-:W1:Y:S01]  /*0010*/  S2R R18, SR_TID.X ;  /* 0x0000000000127919 */ /* 0x000e620000002100 */
[----:B------:R-:W-:Y:S01]  /*0020*/  ELECT P0, URZ, PT ;  /* 0x00000000003f782f */ /* 0x000fe20003800000 */
[----:B------:R-:W-:Y:S01]  /*0030*/  BSSY B0, `(.L_x_0) ;  /* 0x000000f000007945 */ /* 0x000fe20003800000 */
[--C-:B-1----:R-:W-:Y:S02]  /*0040*/  SHF.R.U32.HI R0, RZ, 0x5, R18.reuse ;  /* 0x00000005ff007819 */ /* 0x102fe40000011612 */
[----:B------:R-:W-:-:S03]  /*0050*/  SHF.R.U32.HI R3, RZ, 0x7, R18 ;  /* 0x00000007ff037819 */ /* 0x000fc60000011612 */
[----:B------:R-:W1:Y:S04]  /*0060*/  SHFL.IDX PT, R2, R0, RZ, 0x1f ;  /* 0x00001fff00027589 */ /* 0x000e6800000e0000 */
[----:B------:R2:W3:Y:S01]  /*0070*/  SHFL.IDX PT, R5, R3, RZ, 0x1f ;  /* 0x00001fff03057589 */ /* 0x0004e200000e0000 */
[----:B-1----:R-:W-:-:S13]  /*0080*/  ISETP.NE.OR P0, PT, R2, RZ, !P0 ;  /* 0x000000ff0200720c */ /* 0x002fda0004705670 */
[----:B0-23--:R-:W-:Y:S05]  /*0090*/  @P0 BRA `(.L_x_1) ;  /* 0x0000000000200947 */ /* 0x00dfea0003800000 */
[----:B------:R-:W-:Y:S02]  /*00a0*/  ULDC.64 UR4, c[0x0][0x198] ;  /* 0x0000660000047ab9 */ /* 0x000fe40000000a00 */
[----:B------:R-:W-:Y:S02]  /*00b0*/  UIADD3 UR6, UP0, UR4, 0xf0, URZ ;  /* 0x000000f004067890 */ /* 0x000fe4000ff1e03f */
[----:B------:R-:W-:Y:S02]  /*00c0*/  UIADD3 UR4, UP1, UR4, 0x1f0, URZ ;  /* 0x000001f004047890 */ /* 0x000fe4000ff3e03f */
[----:B------:R-:W-:Y:S02]  /*00d0*/  UIADD3.X UR7, URZ, UR5, URZ, UP0, !UPT ;  /* 0x000000053f077290 */ /* 0x000fe400087fe43f */
[----:B------:R-:W-:-:S07]  /*00e0*/  UIADD3.X UR5, URZ, UR5, URZ, UP1, !UPT ;  /* 0x000000053f057290 */ /* 0x000fce0008ffe43f */
[----:B------:R0:W-:Y:S02]  /*00f0*/  UTMACCTL.PF [UR6] ;  /* 0x00000000060079b9 */ /* 0x0001e40008040000 */
[----:B------:R0:W-:Y:S02]  /*0100*/  UTMACCTL.PF [UR4] ;  /* 0x00000000040079b9 */ /* 0x0001e40008040000 */
[----:B0-----:R-:W-:Y:S01]  /*0110*/  NOP ;  /* 0x0000000000007918 */ /* 0x001fe20000000000 */
.L_x_1:
[----:B------:R-:W-:Y:S05]  /*0120*/  BSYNC B0 ;  /* 0x0000000000007941 */ /* 0x000fea0003800000 */
.L_x_0:
[----:B------:R-:W0:Y:S02]  /*0130*/  SHFL.IDX PT, R3, R0, RZ, 0x1f ;  /* 0x00001fff00037589 */ /* 0x000e2400000e0000 */
[----:B0-----:R-:W-:-:S13]  /*0140*/  ISETP.NE.AND P0, PT, R3, RZ, PT ;  /* 0x000000ff0300720c */ /* 0x001fda0003f05270 */
[----:B------:R-:W-:Y:S05]  /*0150*/  @P0 BRA `(.L_x_2) ;  /* 0x0000000000500947 */ /* 0x000fea0003800000 */
[----:B------:R-:W0:Y:S01]  /*0160*/  S2UR UR8, SR_CgaCtaId ;  /* 0x00000000000879c3 */ /* 0x000e220000008800 */
[----:B------:R-:W-:Y:S01]  /*0170*/  UMOV UR4, 0x400 ;  /* 0x0000040000047882 */ /* 0x000fe20000000000 */
[----:B------:R-:W-:Y:S01]  /*0180*/  UMOV UR5, 0x1 ;  /* 0x0000000100057882 */ /* 0x000fe20000000000 */
[----:B------:R-:W-:Y:S01]  /*0190*/  UMOV UR6, 0x6 ;  /* 0x0000000600067882 */ /* 0x000fe20000000000 */
[----:B------:R-:W-:Y:S01]  /*01a0*/  ELECT P0, URZ, PT ;  /* 0x00000000003f782f */ /* 0x000fe20003800000 */
[----:B------:R-:W-:-:S04]  /*01b0*/  UIADD3 UR6, -UR6, 0x100000, URZ ;  /* 0x0010000006067890 */ /* 0x000fc8000fffe13f */
[----:B------:R-:W-:Y:S02]  /*01c0*/  USHF.L.U32 UR7, UR6, 0xb, URZ ;  /* 0x0000000b06077899 */ /* 0x000fe4000800063f */
[----:B------:R-:W-:Y:S02]  /*01d0*/  USHF.L.U32 UR6, UR6, 0x1, URZ ;  /* 0x0000000106067899 */ /* 0x000fe4000800063f */
[----:B0-----:R-:W-:Y:S02]  /*01e0*/  ULEA UR8, UR8, UR4, 0x18 ;  /* 0x0000000408087291 */ /* 0x001fe4000f8ec03f */
[----:B------:R-:W-:-:S04]  /*01f0*/  UIADD3 UR4, -UR5, 0x100000, URZ ;  /* 0x0010000005047890 */ /* 0x000fc8000fffe13f */
[----:B------:R-:W-:Y:S02]  /*0200*/  USHF.L.U32 UR5, UR4, 0xb, URZ ;  /* 0x0000000b04057899 */ /* 0x000fe4000800063f */
[----:B------:R-:W-:Y:S01]  /*0210*/  USHF.L.U32 UR4, UR4, 0x1, URZ ;  /* 0x0000000104047899 */ /* 0x000fe2000800063f */
[----:B------:R-:W0:Y:S11]  /*0220*/  FENCE.VIEW.ASYNC.S ;  /* 0x00000000000073c6 */ /* 0x000e360000000000 */
[----:B0-----:R0:W1:Y:S01]  /*0230*/  SYNCS.EXCH.64 URZ, [UR8], UR4 ;  /* 0x00000004083f75b2 */ /* 0x0010620008000100 */
[----:B------:R0:W2:Y:S01]  /*0240*/  SYNCS.EXCH.64 URZ, [UR8+0x18], UR6 ;  /* 0x00001806083f75b2 */ /* 0x0000a20008000100 */
[----:B------:R0:W3:Y:S01]  /*0250*/  SYNCS.EXCH.64 URZ, [UR8+0x8], UR4 ;  /* 0x00000804083f75b2 */ /* 0x0000e20008000100 */
[----:B------:R0:W4:Y:S01]  /*0260*/  SYNCS.EXCH.64 URZ, [UR8+0x20], UR6 ;  /* 0x00002006083f75b2 */ /* 0x0001220008000100 */
[----:B------:R0:W0:Y:S01]  /*0270*/  SYNCS.EXCH.64 URZ, [UR8+0x10], UR4 ;  /* 0x00001004083f75b2 */ /* 0x0000220008000100 */
[----:B------:R0:W0:Y:S01]  /*0280*/  SYNCS.EXCH.64 URZ, [UR8+0x28], UR6 ;  /* 0x00002806083f75b2 */ /* 0x0000220008000100 */
[----:B------:R-:W-:Y:S01]  /*0290*/  NOP ;  /* 0x0000000000007918 */ /* 0x000fe20000000000 */
.L_x_2:
[----:B------:R-:W-:Y:S01]  /*02a0*/  SHF.R.S32.HI R7, RZ, 0x1f, R18 ;  /* 0x0000001fff077819 */ /* 0x000fe20000011412 */
[----:B------:R-:W5:Y:S01]  /*02b0*/  SHFL.IDX PT, R0, R0, RZ, 0x1f ;  /* 0x00001fff00007589 */ /* 0x000f6200000e0000 */
[----:B0-----:R-:W0:Y:S01]  /*02c0*/  S2UR UR8, SR_CTAID.X ;  /* 0x00000000000879c3 */ /* 0x001e220000002500 */
[----:B------:R-:W-:Y:S02]  /*02d0*/  ELECT P0, URZ, PT ;  /* 0x00000000003f782f */ /* 0x000fe40003800000 */
[----:B------:R-:W-:Y:S01]  /*02e0*/  LEA.HI R7, R7, R18, RZ, 0x7 ;  /* 0x0000001207077211 */ /* 0x000fe200078f38ff */
[----:B------:R-:W1:Y:S01]  /*02f0*/  S2R R4, SR_CTAID.Y ;  /* 0x0000000000047919 */ /* 0x000e620000002600 */
[----:B------:R-:W-:Y:S01]  /*0300*/  SHF.R.S32.HI R8, RZ, 0x1f, R3 ;  /* 0x0000001fff087819 */ /* 0x000fe20000011403 */
[----:B------:R-:W-:Y:S01]  /*0310*/  ULDC UR4, c[0x0][0x150] ;  /* 0x0000540000047ab9 */ /* 0x000fe20000000800 */
[----:B------:R-:W-:Y:S01]  /*0320*/  LOP3.LUT R7, R7, 0xffffff80, RZ, 0xc0, !PT ;  /* 0xffffff8007077812 */ /* 0x000fe200078ec0ff */
[----:B------:R-:W-:Y:S01]  /*0330*/  NOP ;  /* 0x0000000000007918 */ /* 0x000fe20000000000 */
[----:B------:R-:W-:Y:S01]  /*0340*/  LEA.HI R8, R8, R3, RZ, 0x2 ;  /* 0x0000000308087211 */ /* 0x000fe200078f10ff */
[----:B------:R-:W2:Y:S01]  /*0350*/  LDC R10, c[0x0][0x144] ;  /* 0x00005100ff0a7b82 */ /* 0x000ea20000000800 */
[----:B------:R-:W-:Y:S01]  /*0360*/  NOP ;  /* 0x0000000000007918 */ /* 0x000fe20000000000 */
[----:B------:R-:W-:Y:S01]  /*0370*/  IMAD.IADD R6, R18, 0x1, -R7 ;  /* 0x0000000112067824 */ /* 0x000fe200078e0a07 */
[----:B------:R-:W-:Y:S01]  /*0380*/  LOP3.LUT R8, R8, 0x3ffffffc, RZ, 0xc0, !PT ;  /* 0x3ffffffc08087812 */ /* 0x000fe200078ec0ff */
[----:B------:R-:W-:Y:S01]  /*0390*/  IMAD.MOV.U32 R23, RZ, RZ, 0x1 ;  /* 0x00000001ff177424 */ /* 0x000fe200078e00ff */
[----:B------:R-:W-:-:S02]  /*03a0*/  ISETP.NE.AND P3, PT, R5, RZ, PT ;  /* 0x000000ff0500720c */ /* 0x000fc40003f65270 */
[----:B------:R-:W-:Y:S01]  /*03b0*/  SHF.R.S32.HI R7, RZ, 0x1f, R6 ;  /* 0x0000001fff077819 */ /* 0x000fe20000011406 */
[----:B------:R-:W-:Y:S01]  /*03c0*/  IMAD.IADD R8, R3, 0x1, -R8 ;  /* 0x0000000103087824 */ /* 0x000fe200078e0a08 */
[----:B------:R-:W3:Y:S02]  /*03d0*/  LDC R13, c[0x0][0x140] ;  /* 0x00005000ff0d7b82 */ /* 0x000ee40000000800 */
[----:B------:R-:W-:Y:S02]  /*03e0*/  LEA.HI R7, R7, R6, RZ, 0x3 ;  /* 0x0000000607077211 */ /* 0x000fe400078f18ff */
[----:B-----5:R-:W-:Y:S02]  /*03f0*/  ISETP.NE.OR P0, PT, R0, RZ, !P0 ;  /* 0x000000ff0000720c */ /* 0x020fe40004705670 */
[--C-:B------:R-:W-:Y:S02]  /*0400*/  SHF.R.S32.HI R0, RZ, 0x3, R7.reuse ;  /* 0x00000003ff007819 */ /* 0x100fe40000011407 */
[----:B------:R-:W-:-:S02]  /*0410*/  SHF.R.S32.HI R7, RZ, 0x1f, R7 ;  /* 0x0000001fff077819 */ /* 0x000fc40000011407 */
[----:B0-----:R-:W-:Y:S02]  /*0420*/  I2FP.F32.U32 R9, UR8 ;  /* 0x0000000800097c45 */ /* 0x001fe40008201000 */
[----:B------:R-:W-:-:S03]  /*0430*/  LEA.HI R7, R7, R0, RZ, 0x2 ;  /* 0x0000000007077211 */ /* 0x000fc600078f10ff */
[----:B------:R-:W-:Y:S01]  /*0440*/  FMUL R9, R9, UR4 ;  /* 0x0000000409097c20 */ /* 0x000fe20008400000 */
[----:B------:R-:W-:Y:S01]  /*0450*/  LOP3.LUT R7, R7, 0xfffffffc, RZ, 0xc0, !PT ;  /* 0xfffffffc07077812 */ /* 0x000fe200078ec0ff */
[----:B------:R-:W-:Y:S01]  /*0460*/  VOTEU.ALL UP0, P0 ;  /* 0x00000000003f7886 */ /* 0x000fe20000000000 */
[----:B-1----:R-:W-:Y:S01]  /*0470*/  I2FP.F32.U32 R3, R4 ;  /* 0x0000000400037245 */ /* 0x002fe20000201000 */
[----:B------:R-:W-:Y:S01]  /*0480*/  ULDC UR4, c[0x0][0x154] ;  /* 0x0000550000047ab9 */ /* 0x000fe20000000800 */
[----:B------:R-:W-:Y:S01]  /*0490*/  VOTEU.ALL UP1, P0 ;  /* 0x00000000003f7886 */ /* 0x000fe20000020000 */
[----:B------:R-:W0:Y:S01]  /*04a0*/  F2I.U32.TRUNC.NTZ R9, R9 ;  /* 0x0000000900097305 */ /* 0x000e22000020f000 */
[----:B------:R-:W-:Y:S01]  /*04b0*/  IMAD.IADD R7, R0, 0x1, -R7 ;  /* 0x0000000100077824 */ /* 0x000fe200078e0a07 */
[----:B------:R-:W1:Y:S01]  /*04c0*/  @!UP0 S2UR UR7, SR_CgaCtaId ;  /* 0x00000000000789c3 */ /* 0x000e620000008800 */
[----:B------:R-:W-:Y:S01]  /*04d0*/  FMUL R12, R3, UR4 ;  /* 0x00000004030c7c20 */ /* 0x000fe20008400000 */
[----:B------:R-:W-:Y:S01]  /*04e0*/  UMOV UR4, 0x20 ;  /* 0x0000002000047882 */ /* 0x000fe20000000000 */
[----:B------:R-:W-:Y:S01]  /*04f0*/  IMAD R8, R8, 0x4, R7 ;  /* 0x0000000408087824 */ /* 0x000fe200078e0207 */
[----:B------:R-:W-:Y:S01]  /*0500*/  @!UP0 UMOV UR6, 0x400 ;  /* 0x0000040000068882 */ /* 0x000fe20000000000 */
[----:B------:R-:W-:-:S04]  /*0510*/  @!UP0 UIADD3 UR4, -UR4, 0x100000, URZ ;  /* 0x0010000004048890 */ /* 0x000fc8000fffe13f */
[----:B------:R-:W-:Y:S02]  /*0520*/  @!UP0 USHF.L.U32 UR5, UR4, 0xb, URZ ;  /* 0x0000000b04058899 */ /* 0x000fe4000800063f */
[----:B------:R-:W-:Y:S01]  /*0530*/  @!UP0 USHF.L.U32 UR4, UR4, 0x1, URZ ;  /* 0x0000000104048899 */ /* 0x000fe2000800063f */
[----:B---3--:R-:W-:Y:S01]  /*0540*/  ISETP.EQ.U32.AND P2, PT, R13, 0x1, PT ;  /* 0x000000010d00780c */ /* 0x008fe20003f42070 */
[----:B------:R-:W3:Y:S01]  /*0550*/  F2I.U32.TRUNC.NTZ R12, R12 ;  /* 0x0000000c000c7305 */ /* 0x000ee2000020f000 */
[----:B------:R-:W-:Y:S01]  /*0560*/  LEA.HI R0, R8, R8, RZ, 0x1 ;  /* 0x0000000808007211 */ /* 0x000fe200078f08ff */
[----:B------:R-:W5:Y:S03]  /*0570*/  LDC R7, c[0x0][0x148] ;  /* 0x00005200ff077b82 */ /* 0x000f660000000800 */
[----:B------:R-:W-:Y:S01]  /*0580*/  LOP3.LUT R11, R0, 0xfffffffe, RZ, 0xc0, !PT ;  /* 0xfffffffe000b7812 */ /* 0x000fe200078ec0ff */
[----:B0-----:R-:W-:Y:S01]  /*0590*/  IMAD.MOV R15, RZ, RZ, -R9 ;  /* 0x000000ffff0f7224 */ /* 0x001fe200078e0a09 */
[----:B------:R-:W-:-:S03]  /*05a0*/  SHF.R.S32.HI R9, RZ, 0x1f, R2 ;  /* 0x0000001fff097819 */ /* 0x000fc60000011402 */
[----:B--2---:R-:W-:Y:S01]  /*05b0*/  IMAD R3, R10, R15, UR8 ;  /* 0x000000080a037e24 */ /* 0x004fe2000f8e020f */
[----:B------:R-:W-:Y:S01]  /*05c0*/  LEA.HI R9, R9, R2, RZ, 0x2 ;  /* 0x0000000209097211 */ /* 0x000fe200078f10ff */
[C---:B------:R-:W-:Y:S02]  /*05d0*/  IMAD.IADD R0, R8.reuse, 0x1, -R11 ;  /* 0x0000000108007824 */ /* 0x040fe400078e0a0b */
[----:B------:R-:W-:Y:S01]  /*05e0*/  IMAD.SHL.U32 R11, R8, 0x4, RZ ;  /* 0x00000004080b7824 */ /* 0x000fe200078e00ff */
[----:B------:R-:W-:Y:S01]  /*05f0*/  LOP3.LUT R9, R9, 0xfffffffc, RZ, 0xc0, !PT ;  /* 0xfffffffc09097812 */ /* 0x000fe200078ec0ff */
[----:B---3--:R-:W-:Y:S01]  /*0600*/  IMAD.MOV R21, RZ, RZ, -R12 ;  /* 0x000000ffff157224 */ /* 0x008fe200078e0a0c */
[----:B------:R-:W-:Y:S01]  /*0610*/  ISETP.NE.AND P4, PT, R0, R3, PT ;  /* 0x000000030000720c */ /* 0x000fe20003f85270 */
[----:B-1----:R-:W-:Y:S01]  /*0620*/  @!UP0 ULEA UR6, UR7, UR6, 0x18 ;  /* 0x0000000607068291 */ /* 0x002fe2000f8ec03f */
[----:B------:R-:W-:Y:S01]  /*0630*/  LOP3.LUT R22, R8, 0xc, R11, 0x78, !PT ;  /* 0x0000000c08167812 */ /* 0x000fe200078e780b */
[----:B------:R-:W-:Y:S01]  /*0640*/  IMAD.IADD R0, R2, 0x1, -R9 ;  /* 0x0000000102007824 */ /* 0x000fe200078e0a09 */
[----:B------:R-:W-:Y:S01]  /*0650*/  VOTEU.ALL UP0, P0 ;  /* 0x00000000003f7886 */ /* 0x000fe20000000000 */
[----:B------:R-:W-:Y:S01]  /*0660*/  LOP3.LUT P0, RZ, R6, 0x7, RZ, 0xc0, !PT ;  /* 0x0000000706ff7812 */ /* 0x000fe2000780c0ff */
[----:B------:R-:W-:-:S02]  /*0670*/  VIADD R6, R5, 0xffffffff ;  /* 0xffffffff05067836 */ /* 0x000fc40000000000 */
[----:B------:R-:W-:Y:S01]  /*0680*/  ISETP.NE.AND P1, PT, R0, 0x3, PT ;  /* 0x000000030000780c */ /* 0x000fe20003f25270 */
[----:B-----5:R-:W-:Y:S01]  /*0690*/  IMAD R9, R7, R21, R4 ;  /* 0x0000001507097224 */ /* 0x020fe200078e0204 */
[----:B------:R-:W-:Y:S02]  /*06a0*/  ISETP.LT.U32.AND P0, PT, R22, 0x4, !P0 ;  /* 0x000000041600780c */ /* 0x000fe40004701070 */
[----:B------:R-:W-:Y:S01]  /*06b0*/  ISETP.EQ.OR P1, PT, R0, RZ, !P1 ;  /* 0x000000ff0000720c */ /* 0x000fe20004f22670 */
[----:B------:R-:W0:Y:S02]  /*06c0*/  FENCE.VIEW.ASYNC.S ;  /* 0x00000000000073c6 */ /* 0x000e240000000000 */
[----:B0-----:R0:W1:Y:S01]  /*06d0*/  @!UP0 SYNCS.EXCH.64 URZ, [UR6+0x40], UR4 ;  /* 0x00004004063f85b2 */ /* 0x0010620008000100 */
[----:B------:R-:W-:Y:S02]  /*06e0*/  @P4 LEA.HI R2, R22, R22, RZ, 0x1 ;  /* 0x0000001616024211 */ /* 0x000fe400078f08ff */
[----:B------:R-:W-:-:S02]  /*06f0*/  ISETP.EQ.AND P1, PT, R5, RZ, P1 ;  /* 0x000000ff0500720c */ /* 0x000fc40000f22270 */
[----:B------:R-:W-:Y:S02]  /*0700*/  @P4 SHF.R.S32.HI R2, RZ, 0x1, R2 ;  /* 0x00000001ff024819 */ /* 0x000fe40000011402 */
[----:B------:R-:W-:Y:S02]  /*0710*/  ISETP.GE.U32.AND P6, PT, R6, 0x2, PT ;  /* 0x000000020600780c */ /* 0x000fe40003fc6070 */
[----:B------:R-:W-:Y:S02]  /*0720*/  @P4 ISETP.NE.AND P5, PT, R2, R9, PT ;  /* 0x000000090200420c */ /* 0x000fe40003fa5270 */
[----:B------:R-:W-:Y:S02]  /*0730*/  SEL R2, RZ, 0x1, !P0 ;  /* 0x00000001ff027807 */ /* 0x000fe40004000000 */
[----:B------:R-:W-:Y:S02]  /*0740*/  @P4 SEL R23, RZ, 0x1, P5 ;  /* 0x00000001ff174807 */ /* 0x000fe40002800000 */
[----:B------:R-:W-:Y:S01]  /*0750*/  SEL R19, RZ, 0x1, !P1 ;  /* 0x00000001ff137807 */ /* 0x000fe20004800000 */
[----:B------:R0:W2:Y:S01]  /*0760*/  @!UP1 SYNCS.EXCH.64 URZ, [UR6+0x48], UR4 ;  /* 0x00004804063f95b2 */ /* 0x0000a20008000100 */
[----:B------:R-:W-:Y:S01]  /*0770*/  LOP3.LUT R23, R23, R2, RZ, 0xc0, !PT ;  /* 0x0000000217177212 */ /* 0x000fe200078ec0ff */
[----:B------:R-:W-:Y:S01]  /*0780*/  NOP ;  /* 0x0000000000007918 */ /* 0x000fe20000000000 */
[----:B------:R-:W-:Y:S01]  /*0790*/  SEL R19, R19, 0x2, P6 ;  /* 0x0000000213137807 */ /* 0x000fe20003000000 */
[----:B------:R-:W-:Y:S06]  /*07a0*/  @!P2 BRA `(.L_x_3) ;  /* 0x000000000008a947 */ /* 0x000fec0003800000 */
[----:B-12-4-:R-:W-:Y:S01]  /*07b0*/  UCGABAR_ARV ;  /* 0x00000000000079c7 */ /* 0x016fe20008000000 */
[----:B------:R-:W-:Y:S05]  /*07c0*/  BRA `(.L_x_4) ;  /* 0x0000000000047947 */ /* 0x000fea0003800000 */
.L_x_3:
[----:B-12-4-:R-:W-:Y:S01]  /*07d0*/  NOP ;  /* 0x0000000000007918 */ /* 0x016fe20000000000 */
.L_x_4:
[----:B------:R-:W1:Y:S01]  /*07e0*/  LDC R2, c[0x0][0x65c] ;  /* 0x00019700ff027b82 */ /* 0x000e620000000800 */
[----:B------:R-:W-:Y:S02]  /*07f0*/  IMAD.U32 R8, RZ, RZ, UR8 ;  /* 0x00000008ff087e24 */ /* 0x000fe4000f8e00ff */
[----:B------:R-:W-:Y:S01]  /*0800*/  IMAD.MOV.U32 R9, RZ, RZ, RZ ;  /* 0x000000ffff097224 */ /* 0x000fe200078e00ff */
[----:B-1----:R-:W-:-:S04]  /*0810*/  ISETP.NE.AND P1, PT, R2, 0x1, PT ;  /* 0x000000010200780c */ /* 0x002fc80003f25270 */
[----:B------:R-:W-:-:S09]  /*0820*/  P2R R5, PR, RZ, 0x2 ;  /* 0x00000002ff057803 */ /* 0x000fd20000000000 */
[----:B------:R-:W1:Y:S01]  /*0830*/  @P1 LDC R17, c[0x0][0x10] ;  /* 0x00000400ff111b82 */ /* 0x000e620000000800 */
[----:B------:R-:W-:Y:S02]  /*0840*/  @P1 IMAD.MOV.U32 R5, RZ, RZ, RZ ;  /* 0x000000ffff051224 */ /* 0x000fe400078e00ff */
[----:B------:R-:W-:-:S05]  /*0850*/  @P1 IMAD.MOV.U32 R13, RZ, RZ, RZ ;  /* 0x000000ffff0d1224 */ /* 0x000fca00078e00ff */
[----:B------:R-:W2:Y:S01]  /*0860*/  @!P1 LDC R11, c[0x0][0xc] ;  /* 0x00000300ff0b9b82 */ /* 0x000ea20000000800 */
[----:B-1----:R-:W-:-:S04]  /*0870*/  @P1 IMAD.WIDE.U32 R16, R17, UR8, R4 ;  /* 0x0000000811101c25 */ /* 0x002fc8000f8e0004 */
[----:B------:R-:W-:Y:S02]  /*0880*/  @P1 IMAD.IADD R17, R17, 0x1, R13 ;  /* 0x0000000111111824 */ /* 0x000fe400078e020d */
[----:B--2---:R-:W-:-:S04]  /*0890*/  @!P1 IMAD.WIDE.U32 R8, R4, R11, R8 ;  /* 0x0000000b04089225 */ /* 0x004fc800078e0008 */
[----:B------:R-:W-:Y:S02]  /*08a0*/  @!P1 IMAD.MOV.U32 R16, RZ, RZ, R8 ;  /* 0x000000ffff109224 */ /* 0x000fe400078e0008 */
[----:B------:R-:W-:Y:S01]  /*08b0*/  @!P1 IMAD.MOV.U32 R17, RZ, RZ, R9 ;  /* 0x000000ffff119224 */ /* 0x000fe200078e0009 */
[----:B------:R-:W-:Y:S06]  /*08c0*/  @!P2 BRA `(.L_x_5) ;  /* 0x00000000000ca947 */ /* 0x000fec0003800000 */
[----:B------:R-:W-:Y:S01]  /*08d0*/  UCGABAR_WAIT ;  /* 0x0000000000007dc7 */ /* 0x000fe20008000000 */
[----:B------:R-:W-:Y:S01]  /*08e0*/  CCTL.IVALL ;  /* 0x00000000ff00798f */ /* 0x000fe20002000000 */
[----:B------:R-:W-:Y:S05]  /*08f0*/  BRA `(.L_x_6) ;  /* 0x0000000000047947 */ /* 0x000fea0003800000 */
.L_x_5:
[----:B------:R-:W-:Y:S06]  /*0900*/  BAR.SYNC.DEFER_BLOCKING 0x0 ;  /* 0x0000000000007b1d */ /* 0x000fec0000010000 */
.L_x_6:
[----:B------:R-:W-:Y:S05]  /*0910*/  @!P3 BRA `(.L_x_7) ;  /* 0x0000003c009cb947 */ /* 0x000fea0003800000 */
[----:B------:R-:W-:-:S13]  /*0920*/  ISETP.GT.U32.AND P0, PT, R6, 0x1, PT ;  /* 0x000000010600780c */ /* 0x000fda0003f04070 */
[----:B0-----:R-:W-:Y:S05]  /*0930*/  @P0 EXIT ;  /* 0x000000000000094d */ /* 0x001fea0003800000 */
[----:B------:R-:W-:Y:S01]  /*0940*/  ULDC.64 UR4, c[0x0][0x650] ;  /* 0x0001940000047ab9 */ /* 0x000fe20000000a00 */
[----:B------:R-:W-:Y:S01]  /*0950*/  PRMT R0, RZ, 0x7610, R0 ;  /* 0x00007610ff007816 */ /* 0x000fe20000000000 */
[----:B------:R-:W-:Y:S01]  /*0960*/  IMAD.MOV.U32 R60, RZ, RZ, -0x1 ;  /* 0xffffffffff3c7424 */ /* 0x000fe200078e00ff */
[----:B------:R-:W-:Y:S01]  /*0970*/  ISETP.GE.U32.AND P0, PT, R16, UR4, PT ;  /* 0x0000000410007c0c */ /* 0x000fe2000bf06070 */
[----:B------:R-:W-:Y:S02]  /*0980*/  IMAD.MOV.U32 R61, RZ, RZ, -0x1 ;  /* 0xffffffffff3d7424 */ /* 0x000fe400078e00ff */
[----:B------:R-:W-:Y:S01]  /*0990*/  IMAD.MOV.U32 R59, RZ, RZ, -0x1 ;  /* 0xffffffffff3b7424 */ /* 0x000fe200078e00ff */
[----:B------:R-:W-:-:S13]  /*09a0*/  ISETP.GE.U32.AND.EX P0, PT, R17, UR5, PT, P0 ;  /* 0x0000000511007c0c */ /* 0x000fda000bf06100 */
[----:B------:R-:W-:Y:S05]  /*09b0*/  @P0 BRA `(.L_x_8) ;  /* 0x0000000400280947 */ /* 0x000fea0003800000 */
[----:B------:R-:W0:Y:S01]  /*09c0*/  LDC.64 R24, c[0x0][0x628] ;  /* 0x00018a00ff187b82 */ /* 0x000e220000000a00 */
[----:B------:R-:W-:Y:S02]  /*09d0*/  IMAD.MOV.U32 R8, RZ, RZ, R16 ;  /* 0x000000ffff087224 */ /* 0x000fe400078e0010 */
[----:B------:R-:W-:-:S05]  /*09e0*/  IMAD.MOV.U32 R9, RZ, RZ, R17 ;  /* 0x000000ffff097224 */ /* 0x000fca00078e0011 */
[----:B------:R-:W1:Y:S08]  /*09f0*/  LDC R0, c[0x0][0x630] ;  /* 0x00018c00ff007b82 */ /* 0x000e700000000800 */
[----:B------:R-:W2:Y:S01]  /*0a00*/  LDC.64 R26, c[0x0][0x620] ;  /* 0x00018800ff1a7b82 */ /* 0x000ea20000000a00 */
[----:B0-----:R-:W-:-:S04]  /*0a10*/  ISETP.NE.U32.AND P0, PT, R24, RZ, PT ;  /* 0x000000ff1800720c */ /* 0x001fc80003f05070 */
[----:B------:R-:W-:-:S13]  /*0a20*/  ISETP.NE.AND.EX P0, PT, R25, RZ, PT, P0 ;  /* 0x000000ff1900720c */ /* 0x000fda0003f05300 */
[----:B-12---:R-:W-:Y:S05]  /*0a30*/  @!P0 BRA `(.L_x_9) ;  /* 0x0000000000288947 */ /* 0x006fea0003800000 */
[----:B------:R-:W0:Y:S02]  /*0a40*/  LDC R13, c[0x0][0x634] ;  /* 0x00018d00ff0d7b82 */ /* 0x000e240000000800 */
[----:B0-----:R-:W-:-:S05]  /*0a50*/  IADD3 R13, P0, R16, R13, RZ ;  /* 0x0000000d100d7210 */ /* 0x001fca0007f1e0ff */
[----:B------:R-:W-:-:S04]  /*0a60*/  IMAD.X R15, RZ, RZ, R17, P0 ;  /* 0x000000ffff0f7224 */ /* 0x000fc800000e0611 */
[----:B------:R-:W-:-:S04]  /*0a70*/  IMAD.WIDE.U32 R8, R15, R24, RZ ;  /* 0x000000180f087225 */ /* 0x000fc800078e00ff */
[----:B------:R-:W-:-:S04]  /*0a80*/  IMAD.WIDE.U32 R10, P0, R13, R25, R8 ;  /* 0x000000190d0a7225 */ /* 0x000fc80007800008 */
[----:B------:R-:W-:-:S04]  /*0a90*/  IMAD.WIDE.U32 R8, R13, R24, RZ ;  /* 0x000000180d087225 */ /* 0x000fc800078e00ff */
[----:B------:R-:W-:Y:S01]  /*0aa0*/  IMAD.X R13, RZ, RZ, RZ, P0 ;  /* 0x000000ffff0d7224 */ /* 0x000fe200000e06ff */
[----:B------:R-:W-:Y:S01]  /*0ab0*/  IADD3 RZ, P0, R9, R10, RZ ;  /* 0x0000000a09ff7210 */ /* 0x000fe20007f1e0ff */
[----:B------:R-:W-:-:S04]  /*0ac0*/  IMAD.MOV.U32 R12, RZ, RZ, R11 ;  /* 0x000000ffff0c7224 */ /* 0x000fc800078e000b */
[----:B------:R-:W-:-:S08]  /*0ad0*/  IMAD.WIDE.U32.X R8, R15, R25, R12, P0 ;  /* 0x000000190f087225 */ /* 0x000fd000000e040c */
.L_x_9:
[----:B------:R-:W0:Y:S01]  /*0ae0*/  LDC.64 R24, c[0x0][0x640] ;  /* 0x00019000ff187b82 */ /* 0x000e220000000a00 */
[-CC-:B------:R-:W-:Y:S01]  /*0af0*/  SHF.R.U64 R59, R8, R0.reuse, R9.reuse ;  /* 0x00000000083b7219 */ /* 0x180fe20000001209 */
[----:B------:R-:W-:Y:S01]  /*0b00*/  IMAD R30, R7, R21, R4 ;  /* 0x00000015071e7224 */ /* 0x000fe200078e0204 */
[----:B------:R-:W-:Y:S01]  /*0b10*/  SHF.R.U32.HI R0, RZ, R0, R9 ;  /* 0x00000000ff007219 */ /* 0x000fe20000011609 */
[----:B------:R-:W-:Y:S01]  /*0b20*/  IMAD.MOV.U32 R21, RZ, RZ, 0x1 ;  /* 0x00000001ff157424 */ /* 0x000fe200078e00ff */
[----:B------:R-:W-:-:S03]  /*0b30*/  IADD3 R5, P0, RZ, -R59, RZ ;  /* 0x8000003bff057210 */ /* 0x000fc60007f1e0ff */
[----:B------:R-:W1:Y:S02]  /*0b40*/  LDC R6, c[0x0][0x618] ;  /* 0x00018600ff067b82 */ /* 0x000e640000000800 */
[----:B------:R-:W-:-:S04]  /*0b50*/  IMAD.X R9, RZ, RZ, ~R0, P0 ;  /* 0x000000ffff097224 */ /* 0x000fc800000e0e00 */
[-C--:B------:R-:W-:Y:S02]  /*0b60*/  IMAD R0, R9, R26.reuse, RZ ;  /* 0x0000001a09007224 */ /* 0x080fe400078e02ff */
[----:B------:R-:W2:Y:S01]  /*0b70*/  LDC R11, c[0x0][0x608] ;  /* 0x00018200ff0b7b82 */ /* 0x000ea20000000800 */
[----:B------:R-:W-:-:S04]  /*0b80*/  IMAD.WIDE.U32 R8, R5, R26, R16 ;  /* 0x0000001a05087225 */ /* 0x000fc800078e0010 */
[----:B------:R-:W-:-:S03]  /*0b90*/  IMAD R5, R5, R27, R0 ;  /* 0x0000001b05057224 */ /* 0x000fc600078e0200 */
[----:B------:R-:W3:Y:S01]  /*0ba0*/  LDC R12, c[0x0][0x658] ;  /* 0x00019600ff0c7b82 */ /* 0x000ee20000000800 */
[----:B0-----:R-:W-:Y:S01]  /*0bb0*/  ISETP.NE.U32.AND P0, PT, R24, RZ, PT ;  /* 0x000000ff1800720c */ /* 0x001fe20003f05070 */
[----:B------:R-:W-:Y:S02]  /*0bc0*/  IMAD.IADD R5, R9, 0x1, R5 ;  /* 0x0000000109057824 */ /* 0x000fe400078e0205 */
[----:B------:R-:W-:Y:S01]  /*0bd0*/  IMAD.MOV.U32 R9, RZ, RZ, -0x1 ;  /* 0xffffffffff097424 */ /* 0x000fe200078e00ff */
[----:B------:R-:W-:-:S03]  /*0be0*/  ISETP.NE.AND.EX P0, PT, R25, RZ, PT, P0 ;  /* 0x000000ff1900720c */ /* 0x000fc60003f05300 */
[----:B------:R-:W0:Y:S01]  /*0bf0*/  LDC R15, c[0x0][0x600] ;  /* 0x00018000ff0f7b82 */ /* 0x000e220000000800 */
[-CC-:B-1----:R-:W-:Y:S02]  /*0c00*/  SHF.R.U64 R13, R8, R6.reuse, R5.reuse ;  /* 0x00000006080d7219 */ /* 0x182fe40000001205 */
[----:B------:R-:W-:-:S05]  /*0c10*/  SHF.R.U32.HI R0, RZ, R6, R5 ;  /* 0x00000006ff007219 */ /* 0x000fca0000011605 */
[----:B------:R-:W1:Y:S01]  /*0c20*/  LDC R14, c[0x0][0x648] ;  /* 0x00019200ff0e7b82 */ /* 0x000e620000000800 */
[-CC-:B--2---:R-:W-:Y:S02]  /*0c30*/  SHF.R.U64 R27, R13, R11.reuse, R0.reuse ;  /* 0x0000000b0d1b7219 */ /* 0x184fe40000001200 */
[----:B------:R-:W-:-:S05]  /*0c40*/  SHF.R.U32.HI R5, RZ, R11, R0 ;  /* 0x0000000bff057219 */ /* 0x000fca0000011600 */
[----:B------:R-:W2:Y:S01]  /*0c50*/  LDC R20, c[0x0][0x638] ;  /* 0x00018e00ff147b82 */ /* 0x000ea20000000800 */
[-CC-:B---3--:R-:W-:Y:S02]  /*0c60*/  SHF.R.U64 R28, R27, R12.reuse, R5.reuse ;  /* 0x0000000c1b1c7219 */ /* 0x188fe40000001205 */
[-C--:B------:R-:W-:Y:S02]  /*0c70*/  SHF.L.U32 R0, R9, R12.reuse, RZ ;  /* 0x0000000c09007219 */ /* 0x080fe400000006ff */
[----:B------:R-:W-:Y:S01]  /*0c80*/  SHF.R.U32.HI R5, RZ, R12, R5 ;  /* 0x0000000cff057219 */ /* 0x000fe20000011605 */
[----:B------:R-:W-:Y:S01]  /*0c90*/  IMAD.MOV.U32 R4, RZ, RZ, R28 ;  /* 0x000000ffff047224 */ /* 0x000fe200078e001c */
[----:B------:R-:W-:Y:S01]  /*0ca0*/  LOP3.LUT R10, RZ, R0, RZ, 0x33, !PT ;  /* 0x00000000ff0a7212 */ /* 0x000fe200078e33ff */
[----:B------:R-:W3:Y:S01]  /*0cb0*/  LDC R26, c[0x0][0x610] ;  /* 0x00018400ff1a7b82 */ /* 0x000ee20000000800 */
[----:B------:R-:W-:Y:S05]  /*0cc0*/  @!P0 BRA `(.L_x_10) ;  /* 0x0000000000288947 */ /* 0x000fea0003800000 */
[----:B------:R-:W4:Y:S02]  /*0cd0*/  LDC R9, c[0x0][0x64c] ;  /* 0x00019300ff097b82 */ /* 0x000f240000000800 */
[----:B----4-:R-:W-:-:S05]  /*0ce0*/  IADD3 R9, P0, R28, R9, RZ ;  /* 0x000000091c097210 */ /* 0x010fca0007f1e0ff */
        /* <DEDUP_REMOVED lines=8> */
.L_x_10:
[----:B-1----:R-:W-:Y:S01]  /*0d70*/  SHF.R.U64 R4, R4, R14, R5 ;  /* 0x0000000e04047219 */ /* 0x002fe20000001205 */
[----:B0-----:R-:W-:Y:S01]  /*0d80*/  VIADD R6, R15, 0xffffffff ;  /* 0xffffffff0f067836 */ /* 0x001fe20000000000 */
[----:B------:R-:W-:Y:S02]  /*0d90*/  SHF.L.U32 R0, R21, R12, RZ ;  /* 0x0000000c15007219 */ /* 0x000fe400000006ff */
[----:B------:R-:W-:Y:S01]  /*0da0*/  LOP3.LUT R5, R27, R10, RZ, 0xc0, !PT ;  /* 0x0000000a1b057212 */ /* 0x000fe200078ec0ff */
[----:B------:R-:W-:Y:S01]  /*0db0*/  IMAD.MOV R7, RZ, RZ, -R4 ;  /* 0x000000ffff077224 */ /* 0x000fe200078e0a04 */
[----:B------:R-:W-:Y:S02]  /*0dc0*/  SEL R3, R3, R30, !P1 ;  /* 0x0000001e03037207 */ /* 0x000fe40004800000 */
[----:B------:R-:W-:Y:S01]  /*0dd0*/  LOP3.LUT R6, R13, R6, RZ, 0xc0, !PT ;  /* 0x000000060d067212 */ /* 0x000fe200078ec0ff */
[----:B------:R-:W-:Y:S02]  /*0de0*/  IMAD R4, R0, R4, R5 ;  /* 0x0000000400047224 */ /* 0x000fe400078e0205 */
[----:B--2---:R-:W-:-:S02]  /*0df0*/  IMAD R0, R7, R20, R28 ;  /* 0x0000001407007224 */ /* 0x004fc400078e021c */
[----:B---3--:R-:W-:Y:S02]  /*0e00*/  IMAD R3, R4, R26, R3 ;  /* 0x0000001a04037224 */ /* 0x008fe400078e0203 */
[----:B------:R-:W-:Y:S02]  /*0e10*/  IMAD R60, R0, R15, R6 ;  /* 0x0000000f003c7224 */ /* 0x000fe400078e0206 */
[----:B------:R-:W-:-:S03]  /*0e20*/  IMAD.MOV.U32 R4, RZ, RZ, 0x1 ;  /* 0x00000001ff047424 */ /* 0x000fc600078e00ff */
[----:B------:R-:W-:Y:S02]  /*0e30*/  SEL R61, R60, R3, !P1 ;  /* 0x000000033c3d7207 */ /* 0x000fe40004800000 */
[----:B------:R-:W-:Y:S02]  /*0e40*/  PRMT R0, R4, 0x7610, R0 ;  /* 0x0000761004007816 */ /* 0x000fe40000000000 */
[----:B------:R-:W-:-:S07]  /*0e50*/  SEL R60, R3, R60, !P1 ;  /* 0x0000003c033c7207 */ /* 0x000fce0004800000 */
.L_x_8:
[----:B------:R-:W-:-:S08]  /*0e60*/  NOP ;  /* 0x0000000000007918 */ /* 0x000fd00000000000 */
[----:B------:R-:W0:Y:S02]  /*0e70*/  USETMAXREG.TRY_ALLOC.CTAPOOL UP0, 0xe8 ;  /* 0x000000e8000079c8 */ /* 0x000e240008000600 */
[----:B0-----:R-:W-:-:S13]  /*0e80*/  PLOP3.LUT P0, PT, PT, PT, UP0, 0x80, 0x0 ;  /* 0x000000000000781c */ /* 0x001fda0003f0f008 */
[----:B------:R-:W-:Y:S05]  /*0e90*/  @!P0 BRA `(.L_x_8) ;  /* 0xfffffffc00f08947 */ /* 0x000fea000383ffff */
[----:B------:R-:W-:Y:S01]  /*0ea0*/  ULDC.64 UR4, c[0x0][0x598] ;  /* 0x0001660000047ab9 */ /* 0x000fe20000000a00 */
[----:B------:R-:W-:Y:S01]  /*0eb0*/  ULDC.64 UR36, c[0x0][0x208] ;  /* 0x0000820000247ab9 */ /* 0x000fe20000000a00 */
[----:B------:R-:W-:-:S04]  /*0ec0*/  ISETP.NE.U32.AND P0, PT, RZ, UR4, PT ;  /* 0x00000004ff007c0c */ /* 0x000fc8000bf05070 */
[----:B------:R-:W-:-:S13]  /*0ed0*/  ISETP.NE.AND.EX P0, PT, RZ, UR5, PT, P0 ;  /* 0x00000005ff007c0c */ /* 0x000fda000bf05300 */
[----:B------:R-:W-:Y:S05]  /*0ee0*/  @!P0 BRA `(.L_x_11) ;  /* 0x00000000001c8947 */ /* 0x000fea0003800000 */
[----:B------:R-:W0:Y:S02]  /*0ef0*/  LDC.64 R4, c[0x0][0x598] ;  /* 0x00016600ff047b82 */ /* 0x000e240000000a00 */
[----:B0-----:R-:W2:Y:S02]  /*0f00*/  LDG.E.64 R4, desc[UR36][R4.64] ;  /* 0x0000002404047981 */ /* 0x001ea4000c1e1b00 */
[----:B--2---:R-:W-:-:S04]  /*0f10*/  ISETP.NE.U32.AND P0, PT, R4, RZ, PT ;  /* 0x000000ff0400720c */ /* 0x004fc80003f05070 */
[----:B------:R-:W-:-:S13]  /*0f20*/  ISETP.NE.AND.EX P0, PT, R5, RZ, PT, P0 ;  /* 0x000000ff0500720c */ /* 0x000fda0003f05300 */
[----:B------:R-:W-:Y:S05]  /*0f30*/  @!P0 BRA `(.L_x_11) ;  /* 0x0000000000088947 */ /* 0x000fea0003800000 */
[----:B------:R0:W5:Y:S01]  /*0f40*/  LD.E R56, desc[UR36][R4.64] ;  /* 0x0000002404387980 */ /* 0x000162000c101900 */
[----:B------:R-:W-:Y:S05]  /*0f50*/  BRA `(.L_x_12) ;  /* 0x0000000000247947 */ /* 0x000fea0003800000 */
.L_x_11:
[----:B------:R-:W-:Y:S02]  /*0f60*/  ULDC.64 UR4, c[0x0][0x588] ;  /* 0x0001620000047ab9 */ /* 0x000fe40000000a00 */
[----:B------:R-:W-:-:S04]  /*0f70*/  ISETP.NE.U32.AND P0, PT, RZ, UR4, PT ;  /* 0x00000004ff007c0c */ /* 0x000fc8000bf05070 */
[----:B------:R-:W-:-:S13]  /*0f80*/  ISETP.NE.AND.EX P0, PT, RZ, UR5, PT, P0 ;  /* 0x00000005ff007c0c */ /* 0x000fda000bf05300 */
[----:B------:R-:W-:Y:S05]  /*0f90*/  @!P0 BRA `(.L_x_13) ;  /* 0x00000000000c8947 */ /* 0x000fea0003800000 */
[----:B------:R-:W0:Y:S02]  /*0fa0*/  LDC.64 R56, c[0x0][0x588] ;  /* 0x00016200ff387b82 */ /* 0x000e240000000a00 */
[----:B0-----:R1:W5:Y:S01]  /*0fb0*/  LDG.E R56, desc[UR36][R56.64] ;  /* 0x0000002438387981 */ /* 0x001362000c1e1900 */
[----:B------:R-:W-:Y:S05]  /*0fc0*/  BRA `(.L_x_12) ;  /* 0x0000000000087947 */ /* 0x000fea0003800000 */
.L_x_13:
[----:B------:R-:W-:Y:S02]  /*0fd0*/  ULDC UR4, c[0x0][0x580] ;  /* 0x0001600000047ab9 */ /* 0x000fe40000000800 */
[----:B------:R-:W-:-:S07]  /*0fe0*/  IMAD.U32 R56, RZ, RZ, UR4 ;  /* 0x00000004ff387e24 */ /* 0x000fce000f8e00ff */
.L_x_12:
[----:B------:R-:W-:Y:S02]  /*0ff0*/  ULDC.64 UR4, c[0x0][0x5a0] ;  /* 0x0001680000047ab9 */ /* 0x000fe40000000a00 */
[----:B------:R-:W-:-:S04]  /*1000*/  ISETP.NE.U32.AND P0, PT, RZ, UR4, PT ;  /* 0x00000004ff007c0c */ /* 0x000fc8000bf05070 */
[----:B------:R-:W-:-:S13]  /*1010*/  ISETP.NE.AND.EX P0, PT, RZ, UR5, PT, P0 ;  /* 0x00000005ff007c0c */ /* 0x000fda000bf05300 */
[----:B------:R-:W-:Y:S05]  /*1020*/  @!P0 BRA `(.L_x_14) ;  /* 0x00000000001c8947 */ /* 0x000fea0003800000 */
[----:B0-----:R-:W0:Y:S02]  /*1030*/  LDC.64 R4, c[0x0][0x5a0] ;  /* 0x00016800ff047b82 */ /* 0x001e240000000a00 */
[----:B0-----:R-:W2:Y:S02]  /*1040*/  LDG.E.64 R4, desc[UR36][R4.64] ;  /* 0x0000002404047981 */ /* 0x001ea4000c1e1b00 */
[----:B--2---:R-:W-:-:S04]  /*1050*/  ISETP.NE.U32.AND P0, PT, R4, RZ, PT ;  /* 0x000000ff0400720c */ /* 0x004fc80003f05070 */
[----:B------:R-:W-:-:S13]  /*1060*/  ISETP.NE.AND.EX P0, PT, R5, RZ, PT, P0 ;  /* 0x000000ff0500720c */ /* 0x000fda0003f05300 */
[----:B------:R-:W-:Y:S05]  /*1070*/  @!P0 BRA `(.L_x_14) ;  /* 0x0000000000088947 */ /* 0x000fea0003800000 */
[----:B-1----:R0:W5:Y:S01]  /*1080*/  LD.E R57, desc[UR36][R4.64] ;  /* 0x0000002404397980 */ /* 0x002162000c101900 */
[----:B------:R-:W-:Y:S05]  /*1090*/  BRA `(.L_x_15) ;  /* 0x0000000000247947 */ /* 0x000fea0003800000 */
.L_x_14:
[----:B------:R-:W-:Y:S02]  /*10a0*/  ULDC.64 UR4, c[0x0][0x590] ;  /* 0x0001640000047ab9 */ /* 0x000fe40000000a00 */
[----:B------:R-:W-:-:S04]  /*10b0*/  ISETP.NE.U32.AND P0, PT, RZ, UR4, PT ;  /* 0x00000004ff007c0c */ /* 0x000fc8000bf05070 */
[----:B------:R-:W-:-:S13]  /*10c0*/  ISETP.NE.AND.EX P0, PT, RZ, UR5, PT, P0 ;  /* 0x00000005ff007c0c */ /* 0x000fda000bf05300 */
[----:B------:R-:W-:Y:S05]  /*10d0*/  @!P0 BRA `(.L_x_16) ;  /* 0x00000000000c8947 */ /* 0x000fea0003800000 */
[----:B0-----:R-:W1:Y:S02]  /*10e0*/  LDC.64 R4, c[0x0][0x590] ;  /* 0x00016400ff047b82 */ /* 0x001e640000000a00 */
[----:B-1----:R1:W5:Y:S01]  /*10f0*/  LDG.E R57, desc[UR36][R4.64] ;  /* 0x0000002404397981 */ /* 0x002362000c1e1900 */
[----:B------:R-:W-:Y:S05]  /*1100*/  BRA `(.L_x_15) ;  /* 0x0000000000087947 */ /* 0x000fea0003800000 */
.L_x_16:
[----:B------:R-:W-:Y:S02]  /*1110*/  ULDC UR4, c[0x0][0x584] ;  /* 0x0001610000047ab9 */ /* 0x000fe40000000800 */
[----:B-1----:R-:W-:-:S07]  /*1120*/  IMAD.U32 R57, RZ, RZ, UR4 ;  /* 0x00000004ff397e24 */ /* 0x002fce000f8e00ff */
.L_x_15:
[----:B------:R-:W-:-:S13]  /*1130*/  LOP3.LUT P0, RZ, R0, 0xff, RZ, 0xc0, !PT ;  /* 0x000000ff00ff7812 */ /* 0x000fda000780c0ff */
[----:B------:R-:W-:Y:S05]  /*1140*/  @!P0 EXIT ;  /* 0x000000000000894d */ /* 0x000fea0003800000 */
[----:B------:R-:W-:Y:S01]  /*1150*/  ULDC UR4, c[0x0][0x28c] ;  /* 0x0000a30000047ab9 */ /* 0x000fe20000000800 */
[----:B------:R-:W-:Y:S01]  /*1160*/  LOP3.LUT R58, R19, 0x1, RZ, 0xfc, !PT ;  /* 0x00000001133a7812 */ /* 0x000fe200078efcff */
[----:B------:R-:W-:Y:S01]  /*1170*/  UIADD3 UR4, UR4, 0x1f, URZ ;  /* 0x0000001f04047890 */ /* 0x000fe2000fffe03f */
[----:B------:R-:W-:Y:S01]  /*1180*/  UMOV UR38, URZ ;  /* 0x0000003f00267c82 */ /* 0x000fe20008000000 */
[----:B------:R-:W-:Y:S02]  /*1190*/  UMOV UR39, URZ ;  /* 0x0000003f00277c82 */ /* 0x000fe40008000000 */
[----:B------:R-:W-:-:S04]  /*11a0*/  USHF.R.S32.HI UR5, URZ, 0x1f, UR4 ;  /* 0x0000001f3f057899 */ /* 0x000fc80008011404 */
[----:B------:R-:W-:-:S04]  /*11b0*/  ULEA.HI UR5, UR5, UR4, URZ, 0x5 ;  /* 0x0000000405057291 */ /* 0x000fc8000f8f283f */
[----:B------:R-:W-:-:S12]  /*11c0*/  USHF.R.S32.HI UR40, URZ, 0x5, UR5 ;  /* 0x000000053f287899 */ /* 0x000fd80008011405 */
.L_x_100:
[----:B------:R-:W-:Y:S01]  /*11d0*/  LOP3.LUT R0, R18, 0x80, RZ, 0xc0, !PT ;  /* 0x0000008012007812 */ /* 0x000fe200078ec0ff */
[----:B--2---:R-:W2:Y:S01]  /*11e0*/  S2UR UR7, SR_CgaCtaId ;  /* 0x00000000000779c3 */ /* 0x004ea20000008800 */
[----:B------:R-:W-:Y:S02]  /*11f0*/  UMOV UR6, 0x400 ;  /* 0x0000040000067882 */ /* 0x000fe40000000000 */
[----:B------:R-:W-:-:S06]  /*1200*/  SHF.R.U32.HI R0, RZ, 0x7, R0 ;  /* 0x00000007ff007819 */ /* 0x000fcc0000011600 */
[----:B---3--:R-:W3:Y:S01]  /*1210*/  SHFL.IDX PT, R0, R0, RZ, 0x1f ;  /* 0x00001fff00007589 */ /* 0x008ee200000e0000 */
[----:B--2---:R-:W-:Y:S01]  /*1220*/  ULEA UR6, UR7, UR6, 0x18 ;  /* 0x0000000607067291 */ /* 0x004fe2000f8ec03f */
[----:B---3--:R-:W-:-:S13]  /*1230*/  R2UR UR4, R0 ;  /* 0x00000000000472ca */ /* 0x008fda00000e0000 */
[----:B------:R-:W-:-:S04]  /*1240*/  ULEA.HI UR5, UR4, UR4, URZ, 0x1 ;  /* 0x0000000404057291 */ /* 0x000fc8000f8f083f */
[----:B------:R-:W-:-:S04]  /*1250*/  ULOP3.LUT UR5, UR5, 0xffffe, URZ, 0xc0, !UPT ;  /* 0x000ffffe05057892 */ /* 0x000fc8000f8ec03f */
[----:B------:R-:W-:-:S03]  /*1260*/  UIADD3 UR5, UR4, -UR5, URZ ;  /* 0x8000000504057290 */ /* 0x000fc6000fffe03f */
[----:B------:R-:W-:Y:S01]  /*1270*/  ULDC UR4, c[0x0][0x28c] ;  /* 0x0000a30000047ab9 */ /* 0x000fe20000000800 */
[----:B------:R-:W-:Y:S01]  /*1280*/  ULEA UR5, UR5, UR6, 0xc ;  /* 0x0000000605057291 */ /* 0x000fe2000f8e603f */
[----:B------:R-:W-:-:S03]  /*1290*/  ISETP.LT.AND P0, PT, RZ, UR4, PT ;  /* 0x00000004ff007c0c */ /* 0x000fc6000bf01270 */
[----:B------:R-:W-:-:S04]  /*12a0*/  UIADD3 UR5, UR5, 0x100, URZ ;  /* 0x0000010005057890 */ /* 0x000fc8000fffe03f */
[----:B------:R-:W-:-:S04]  /*12b0*/  USHF.R.U32.HI UR5, URZ, 0x4, UR5 ;  /* 0x000000043f057899 */ /* 0x000fc80008011605 */
[----:B------:R-:W-:Y:S02]  /*12c0*/  ULOP3.LUT UR41, UR5, 0x3fff, URZ, 0xc0, !UPT ;  /* 0x00003fff05297892 */ /* 0x000fe4000f8ec03f */
[----:B-1--45:R-:W-:Y:S10]  /*12d0*/  @P0 BRA `(.L_x_17) ;  /* 0x0000000000400947 */ /* 0x032ff40003800000 */
[----:B------:R-:W-:Y:S01]  /*12e0*/  MOV R0, 0x0 ;  /* 0x0000000000007802 */ /* 0x000fe20000000f00 */
[----:B------:R-:W-:Y:S01]  /*12f0*/  ULDC.64 UR4, c[0x4][0x68] ;  /* 0x01001a0000047ab9 */ /* 0x000fe20000000a00 */
[----:B------:R-:W-:Y:S01]  /*1300*/  ULDC.64 UR6, c[0x4][0x8] ;  /* 0x0100020000067ab9 */ /* 0x000fe20000000a00 */
[----:B01----:R-:W-:Y:S01]  /*1310*/  IMAD.U32 R4, RZ, RZ, UR4 ;  /* 0x00000004ff047e24 */ /* 0x003fe2000f8e00ff */
[----:B------:R0:W1:Y:S01]  /*1320*/  LDC.64 R14, c[0x4][R0] ;  /* 0x01000000000e7b82 */ /* 0x0000620000000a00 */
[----:B------:R-:W-:Y:S01]  /*1330*/  IMAD.U32 R5, RZ, RZ, UR5 ;  /* 0x00000005ff057e24 */ /* 0x000fe2000f8e00ff */
[----:B------:R-:W-:Y:S01]  /*1340*/  ULDC.64 UR4, c[0x4][0x70] ;  /* 0x01001c0000047ab9 */ /* 0x000fe20000000a00 */
[----:B------:R-:W-:Y:S02]  /*1350*/  IMAD.U32 R10, RZ, RZ, UR6 ;  /* 0x00000006ff0a7e24 */ /* 0x000fe4000f8e00ff */
[----:B------:R-:W-:Y:S02]  /*1360*/  IMAD.U32 R6, RZ, RZ, UR4 ;  /* 0x00000004ff067e24 */ /* 0x000fe4000f8e00ff */
[----:B------:R-:W-:-:S02]  /*1370*/  IMAD.U32 R7, RZ, RZ, UR5 ;  /* 0x00000005ff077e24 */ /* 0x000fc4000f8e00ff */
[----:B------:R-:W-:Y:S02]  /*1380*/  IMAD.U32 R11, RZ, RZ, UR7 ;  /* 0x00000007ff0b7e24 */ /* 0x000fe4000f8e00ff */
[----:B------:R-:W-:Y:S02]  /*1390*/  IMAD.MOV.U32 R8, RZ, RZ, 0x1e1 ;  /* 0x000001e1ff087424 */ /* 0x000fe400078e00ff */
[----:B------:R-:W-:Y:S02]  /*13a0*/  IMAD.MOV.U32 R12, RZ, RZ, 0x1 ;  /* 0x00000001ff0c7424 */ /* 0x000fe400078e00ff */
[----:B0-----:R-:W-:-:S07]  /*13b0*/  IMAD.MOV.U32 R13, RZ, RZ, RZ ;  /* 0x000000ffff0d7224 */ /* 0x001fce00078e00ff */
[----:B------:R-:W-:-:S07]  /*13c0*/  LEPC R20, `(.L_x_17) ;  /* 0x000000001014794e */ /* 0x000fce0000000000 */
[----:B-1---5:R-:W-:Y:S05]  /*13d0*/  CALL.ABS.NOINC R14 ;  /* 0x000000000e007343 */ /* 0x022fea0003c00000 */
.L_x_17:
[----:B------:R-:W-:-:S13]  /*13e0*/  ISETP.NE.AND P0, PT, R58, 0x3, PT ;  /* 0x000000033a00780c */ /* 0x000fda0003f05270 */
[----:B------:R-:W-:Y:S05]  /*13f0*/  @!P0 BRA `(.L_x_18) ;  /* 0x0000000000048947 */ /* 0x000fea0003800000 */
[----:B------:R-:W-:Y:S01]  /*1400*/  BPT.TRAP 0x1 ;  /* 0x000000040000795c */ /* 0x000fe20000300000 */
.L_x_18:
[----:B------:R-:W2:Y:S01]  /*1410*/  S2UR UR5, SR_CgaCtaId ;  /* 0x00000000000579c3 */ /* 0x000ea20000008800 */
[----:B------:R-:W-:Y:S01]  /*1420*/  UMOV UR4, 0x400 ;  /* 0x0000040000047882 */ /* 0x000fe20000000000 */
[----:B------:R-:W-:Y:S02]  /*1430*/  IMAD.U32 R0, RZ, RZ, UR38 ;  /* 0x00000026ff007e24 */ /* 0x000fe4000f8e00ff */
[----:B------:R-:W-:-:S03]  /*1440*/  IMAD.U32 R3, RZ, RZ, UR39 ;  /* 0x00000027ff037e24 */ /* 0x000fc6000f8e00ff */
[----:B------:R-:W-:Y:S01]  /*1450*/  SHF.L.U32 R0, R0, 0x1f, RZ ;  /* 0x0000001f00007819 */ /* 0x000fe200000006ff */
[----:B--2---:R-:W-:-:S06]  /*1460*/  ULEA UR4, UR5, UR4, 0x18 ;  /* 0x0000000405047291 */ /* 0x004fcc000f8ec03f */
[----:B------:R-:W-:-:S04]  /*1470*/  IMAD.U32 R6, RZ, RZ, UR4 ;  /* 0x00000004ff067e24 */ /* 0x000fc8000f8e00ff */
[----:B------:R-:W-:-:S04]  /*1480*/  IMAD R3, R3, 0x8, R6 ;  /* 0x0000000803037824 */ /* 0x000fc800078e0206 */
[----:B------:R2:W3:Y:S01]  /*1490*/  SYNCS.PHASECHK.TRANS64.TRYWAIT P1, [R3+URZ], R0 ;  /* 0x00000000030075a7 */ /* 0x0004e2000802017f */
[----:B------:R-:W-:Y:S05]  /*14a0*/  @!P0 BRA `(.L_x_19) ;  /* 0x0000000000048947 */ /* 0x000fea0003800000 */
[----:B------:R-:W-:Y:S01]  /*14b0*/  BPT.TRAP 0x1 ;  /* 0x000000040000795c */ /* 0x000fe20000300000 */
.L_x_19:
[----:B---3--:R-:W-:Y:S05]  /*14c0*/  @P1 BRA `(.L_x_20) ;  /* 0x0000000000081947 */ /* 0x008fea0003800000 */
[----:B------:R-:W3:Y:S02]  /*14d0*/  SYNCS.PHASECHK.TRANS64.TRYWAIT P1, [R3+URZ], R0 ;  /* 0x00000000030075a7 */ /* 0x000ee4000802017f */
[----:B---3--:R-:W-:Y:S05]  /*14e0*/  @!P1 BRA `(.L_x_21) ;  /* 0x0000004800289947 */ /* 0x008fea0003800000 */
.L_x_20:
[----:B------:R-:W-:-:S04]  /*14f0*/  UISETP.LT.AND UP0, UPT, UR40, 0x1, UPT ;  /* 0x000000012800788c */ /* 0x000fc8000bf01270 */
[----:B------:R-:W-:-:S06]  /*1500*/  USEL UR4, UR40, 0x1, UP0 ;  /* 0x0000000128047887 */ /* 0x000fcc0008000000 */
[----:B--23--:R-:W-:Y:S01]  /*1510*/  IMAD.U32 R0, RZ, RZ, UR4 ;  /* 0x00000004ff007e24 */ /* 0x00cfe2000f8e00ff */
[----:B------:R-:W-:Y:S05]  /*1520*/  WARPSYNC.ALL ;  /* 0x0000000000007948 */ /* 0x000fea0003800000 */
[----:B------:R-:W-:-:S04]  /*1530*/  IADD3 R0, -R0, UR40, RZ ;  /* 0x0000002800007c10 */ /* 0x000fc8000fffe1ff */
[----:B------:R-:W-:Y:S02]  /*1540*/  ISETP.GE.AND P1, PT, R0, 0x1, PT ;  /* 0x000000010000780c */ /* 0x000fe40003f26270 */
[----:B------:R-:W-:Y:S01]  /*1550*/  R2UR UR4, R6 ;  /* 0x00000000060472ca */ /* 0x000fe200000e0000 */
[----:B------:R-:W-:Y:S01]  /*1560*/  ULOP3.LUT UR41, UR41, 0x10000, URZ, 0xfc, !UPT ;  /* 0x0001000029297892 */ /* 0x000fe2000f8efc3f */
[----:B------:R-:W-:Y:S01]  /*1570*/  WARPGROUP.ARRIVE ;  /* 0x00000000000079c5 */ /* 0x000fe20000000000 */
[----:B------:R-:W-:Y:S01]  /*1580*/  UMOV UR5, 0x80000020 ;  /* 0x8000002000057882 */ /* 0x000fe20000000000 */
[----:B------:R-:W-:-:S09]  /*1590*/  UMOV UR7, 0x80000020 ;  /* 0x8000002000077882 */ /* 0x000fd20000000000 */
[----:B------:R-:W-:-:S04]  /*15a0*/  UIADD3 UR4, UR4, 0x6100, URZ ;  /* 0x0000610004047890 */ /* 0x000fc8000fffe03f */
[----:B------:R-:W-:-:S04]  /*15b0*/  USHF.R.U32.HI UR4, URZ, 0x4, UR4 ;  /* 0x000000043f047899 */ /* 0x000fc80008011604 */
[----:B------:R-:W-:-:S04]  /*15c0*/  ULOP3.LUT UR4, UR4, 0x3fff, URZ, 0xc0, !UPT ;  /* 0x00003fff04047892 */ /* 0x000fc8000f8ec03f */
[----:B------:R-:W-:Y:S02]  /*15d0*/  ULOP3.LUT UR9, UR4, 0x10000, URZ, 0xfc, !UPT ;  /* 0x0001000004097892 */ /* 0x000fe4000f8efc3f */
[----:B------:R-:W-:Y:S02]  /*15e0*/  ULEA UR4, UR39, UR41, 0x9 ;  /* 0x0000002927047291 */ /* 0x000fe4000f8e483f */
[----:B------:R-:W-:-:S09]  /*15f0*/  ULEA UR6, UR39, UR9, 0x8 ;  /* 0x0000000927067291 */ /* 0x000fd2000f8e403f */
[----:B------:R-:W-:Y:S01]  /*1600*/  HGMMA.64x64x16.F32 R24, gdesc[UR4], RZ, !UPT, gsb0 ;  /* 0x00e00000041879f0 */ /* 0x000fe2000c0008ff */
[----:B------:R-:W-:Y:S02]  /*1610*/  UIADD3 UR4, UR4, 0x2, URZ ;  /* 0x0000000204047890 */ /* 0x000fe4000fffe03f */
[----:B------:R-:W-:Y:S01]  /*1620*/  UIADD3 UR6, UR6, 0x2, URZ ;  /* 0x0000000206067890 */ /* 0x000fe2000fffe03f */
[----:B------:R-:W-:Y:S01]  /*1630*/  UMOV UR5, 0x80000020 ;  /* 0x8000002000057882 */ /* 0x000fe20000000000 */
[----:B------:R-:W-:Y:S01]  /*1640*/  UMOV UR7, 0x80000020 ;  /* 0x8000002000077882 */ /* 0x000fe20000000000 */
[----:B------:R-:W-:Y:S02]  /*1650*/  WARPGROUP.DEPBAR.LE gsb0, 0x0 ;  /* 0x00008000000079c5 */ /* 0x000fe40000010000 */
[----:B------:R-:W-:-:S06]  /*1660*/  WARPGROUP.ARRIVE ;  /* 0x00000000000079c5 */ /* 0x000fcc0000000000 */
[----:B------:R-:W-:Y:S03]  /*1670*/  HGMMA.64x64x16.F32 R24, gdesc[UR4], R24, gsb0 ;  /* 0x00e00000041879f0 */ /* 0x000fe60008000818 */
[----:B------:R-:W-:Y:S02]  /*1680*/  WARPGROUP.DEPBAR.LE gsb0, 0x0 ;  /* 0x00008000000079c5 */ /* 0x000fe40000010000 */
[----:B------:R-:W-:Y:S05]  /*1690*/  @!P1 BRA `(.L_x_22) ;  /* 0x0000000000e49947 */ /* 0x000fea0003800000 */
[----:B------:R-:W-:Y:S02]  /*16a0*/  UIADD3 UR4, UR39, 0x1, URZ ;  /* 0x0000000127047890 */ /* 0x000fe4000fffe03f */
[----:B------:R-:W-:Y:S02]  /*16b0*/  IMAD.U32 R3, RZ, RZ, UR39 ;  /* 0x00000027ff037e24 */ /* 0x000fe4000f8e00ff */
[----:B------:R-:W-:-:S04]  /*16c0*/  UISETP.NE.AND UP0, UPT, UR4, 0x3, UPT ;  /* 0x000000030400788c */ /* 0x000fc8000bf05270 */
[----:B------:R-:W-:Y:S02]  /*16d0*/  USEL UR5, URZ, 0x1, UP0 ;  /* 0x000000013f057887 */ /* 0x000fe40008000000 */
[----:B------:R-:W-:Y:S02]  /*16e0*/  USEL UR8, UR4, URZ, UP0 ;  /* 0x0000003f04087287 */ /* 0x000fe40008000000 */
[----:B------:R-:W-:-:S06]  /*16f0*/  ULOP3.LUT UR5, UR38, UR5, URZ, 0x3c, !UPT ;  /* 0x0000000526057292 */ /* 0x000fcc000f8e3c3f */
[----:B------:R-:W-:-:S07]  /*1700*/  IMAD.U32 R7, RZ, RZ, UR5 ;  /* 0x00000005ff077e24 */ /* 0x000fce000f8e00ff */
.L_x_29:
[----:B------:R-:W-:Y:S05]  /*1710*/  @!P0 BRA `(.L_x_23) ;  /* 0x0000000000048947 */ /* 0x000fea0003800000 */
[----:B------:R-:W-:Y:S01]  /*1720*/  BPT.TRAP 0x1 ;  /* 0x000000040000795c */ /* 0x000fe20000300000 */
.L_x_23:
[----:B------:R-:W2:Y:S01]  /*1730*/  S2UR UR5, SR_CgaCtaId ;  /* 0x00000000000579c3 */ /* 0x000ea20000008800 */
[----:B------:R-:W-:Y:S01]  /*1740*/  UMOV UR4, 0x400 ;  /* 0x0000040000047882 */ /* 0x000fe20000000000 */
[----:B01----:R-:W-:Y:S01]  /*1750*/  IMAD.U32 R5, RZ, RZ, UR8 ;  /* 0x00000008ff057e24 */ /* 0x003fe2000f8e00ff */
[----:B------:R-:W-:Y:S01]  /*1760*/  SHF.L.U32 R4, R7, 0x1f, RZ ;  /* 0x0000001f07047819 */ /* 0x000fe200000006ff */
[----:B--2---:R-:W-:-:S06]  /*1770*/  ULEA UR4, UR5, UR4, 0x18 ;  /* 0x0000000405047291 */ /* 0x004fcc000f8ec03f */
[----:B------:R-:W-:-:S04]  /*1780*/  IMAD.U32 R6, RZ, RZ, UR4 ;  /* 0x00000004ff067e24 */ /* 0x000fc8000f8e00ff */
[----:B------:R-:W-:-:S04]  /*1790*/  IMAD R5, R5, 0x8, R6 ;  /* 0x0000000805057824 */ /* 0x000fc800078e0206 */
[----:B------:R0:W1:Y:S01]  /*17a0*/  SYNCS.PHASECHK.TRANS64.TRYWAIT P1, [R5+URZ], R4 ;  /* 0x00000004050075a7 */ /* 0x000062000802017f */
[----:B------:R-:W-:Y:S05]  /*17b0*/  @!P0 BRA `(.L_x_24) ;  /* 0x0000000000048947 */ /* 0x000fea0003800000 */
[----:B------:R-:W-:Y:S01]  /*17c0*/  BPT.TRAP 0x1 ;  /* 0x000000040000795c */ /* 0x000fe20000300000 */
.L_x_24:
[----:B-1----:R-:W-:Y:S05]  /*17d0*/  @P1 BRA `(.L_x_25) ;  /* 0x0000000000081947 */ /* 0x002fea0003800000 */
[----:B------:R-:W1:Y:S02]  /*17e0*/  SYNCS.PHASECHK.TRANS64.TRYWAIT P1, [R5+URZ], R4 ;  /* 0x00000004050075a7 */ /* 0x000e64000802017f */
[----:B-1----:R-:W-:Y:S05]  /*17f0*/  @!P1 BRA `(.L_x_26) ;  /* 0x0000004400789947 */ /* 0x002fea0003800000 */
.L_x_25:
[----:B------:R-:W-:Y:S01]  /*1800*/  ULEA UR4, UR8, UR41, 0x9 ;  /* 0x0000002908047291 */ /* 0x000fe2000f8e483f */
[----:B------:R-:W-:Y:S01]  /*1810*/  WARPGROUP.ARRIVE ;  /* 0x00000000000079c5 */ /* 0x000fe20000000000 */
[----:B------:R-:W-:Y:S01]  /*1820*/  ULEA UR6, UR8, UR9, 0x8 ;  /* 0x0000000908067291 */ /* 0x000fe2000f8e403f */
[----:B------:R-:W-:Y:S01]  /*1830*/  UMOV UR5, 0x80000020 ;  /* 0x8000002000057882 */ /* 0x000fe20000000000 */
[----:B------:R-:W-:-:S07]  /*1840*/  UMOV UR7, 0x80000020 ;  /* 0x8000002000077882 */ /* 0x000fce0000000000 */
[----:B------:R-:W-:Y:S01]  /*1850*/  HGMMA.64x64x16.F32 R24, gdesc[UR4], R24, gsb0 ;  /* 0x00e00000041879f0 */ /* 0x000fe20008000818 */
        /* <DEDUP_REMOVED lines=9> */
[----:B------:R-:W-:Y:S01]  /*18f0*/  BPT.TRAP 0x1 ;  /* 0x000000040000795c */ /* 0x000fe20000300000 */
.L_x_27:
[----:B------:R-:W-:-:S13]  /*1900*/  ISETP.NE.AND P1, PT, R23, RZ, PT ;  /* 0x000000ff1700720c */ /* 0x000fda0003f25270 */
[----:B01----:R-:W-:-:S04]  /*1910*/  @P1 IMAD R4, R3, 0x8, R6 ;  /* 0x0000000803041824 */ /* 0x003fc800078e0206 */
[----:B------:R-:W-:-:S05]  /*1920*/  @P1 VIADD R5, R4, 0x18 ;  /* 0x0000001804051836 */ /* 0x000fca0000000000 */
[----:B------:R-:W-:-:S04]  /*1930*/  @P1 PRMT R5, R22, 0x654, R5 ;  /* 0x0000065416051816 */ /* 0x000fc80000000005 */
[----:B------:R0:W-:Y:S01]  /*1940*/  @P1 SYNCS.ARRIVE.TRANS64.RED.A1T0 RZ, [R5+URZ], RZ ;  /* 0x000000ff05ff19a7 */ /* 0x0001e2000810043f */
[----:B------:R-:W-:-:S13]  /*1950*/  ISETP.GT.U32.AND P1, PT, R19, 0x1, PT ;  /* 0x000000011300780c */ /* 0x000fda0003f24070 */
[----:B0-----:R-:W-:Y:S05]  /*1960*/  @P1 BRA `(.L_x_28) ;  /* 0x0000000000041947 */ /* 0x001fea0003800000 */
[----:B------:R-:W-:Y:S01]  /*1970*/  BPT.TRAP 0x1 ;  /* 0x000000040000795c */ /* 0x000fe20000300000 */
.L_x_28:
[----:B------:R-:W-:Y:S01]  /*1980*/  UIADD3 UR8, UR8, 0x1, URZ ;  /* 0x0000000108087890 */ /* 0x000fe2000fffe03f */
[C---:B------:R-:W-:Y:S01]  /*1990*/  ISETP.GT.AND P2, PT, R0.reuse, 0x1, PT ;  /* 0x000000010000780c */ /* 0x040fe20003f44270 */
[----:B------:R-:W-:Y:S02]  /*19a0*/  VIADD R3, R3, 0x1 ;  /* 0x0000000103037836 */ /* 0x000fe40000000000 */
[----:B------:R-:W-:Y:S01]  /*19b0*/  UISETP.NE.AND UP0, UPT, UR8, 0x3, UPT ;  /* 0x000000030800788c */ /* 0x000fe2000bf05270 */
[----:B------:R-:W-:Y:S02]  /*19c0*/  VIADD R0, R0, 0xffffffff ;  /* 0xffffffff00007836 */ /* 0x000fe40000000000 */
[C---:B------:R-:W-:Y:S01]  /*19d0*/  ISETP.NE.AND P1, PT, R3.reuse, 0x3, PT ;  /* 0x000000030300780c */ /* 0x040fe20003f25270 */
[----:B------:R-:W-:Y:S02]  /*19e0*/  USEL UR4, URZ, 0x1, UP0 ;  /* 0x000000013f047887 */ /* 0x000fe40008000000 */
[----:B------:R-:W-:Y:S01]  /*19f0*/  USEL UR8, UR8, URZ, UP0 ;  /* 0x0000003f08087287 */ /* 0x000fe20008000000 */
[----:B------:R-:W-:-:S03]  /*1a00*/  SEL R3, R3, RZ, P1 ;  /* 0x000000ff03037207 */ /* 0x000fc60000800000 */
[----:B------:R-:W-:Y:S01]  /*1a10*/  LOP3.LUT R7, R7, UR4, RZ, 0x3c, !PT ;  /* 0x0000000407077c12 */ /* 0x000fe2000f8e3cff */
[----:B------:R-:W-:Y:S07]  /*1a20*/  @P2 BRA `(.L_x_29) ;  /* 0xfffffffc00382947 */ /* 0x000fee000383ffff */
.L_x_22:
[----:B------:R-:W2:Y:S02]  /*1a30*/  LDC R0, c[0x0][0x28c] ;  /* 0x0000a300ff007b82 */ /* 0x000ea40000000800 */
[----:B--2---:R-:W-:-:S13]  /*1a40*/  ISETP.GE.AND P1, PT, R0, 0x1, PT ;  /* 0x000000010000780c */ /* 0x004fda0003f26270 */
[----:B------:R-:W-:Y:S05]  /*1a50*/  @!P1 BRA `(.L_x_30) ;  /* 0x0000000000509947 */ /* 0x000fea0003800000 */
[----:B------:R-:W-:Y:S05]  /*1a60*/  @!P0 BRA `(.L_x_31) ;  /* 0x0000000000048947 */ /* 0x000fea0003800000 */
[----:B------:R-:W-:Y:S01]  /*1a70*/  BPT.TRAP 0x1 ;  /* 0x000000040000795c */ /* 0x000fe20000300000 */
.L_x_31:
[----:B------:R-:W-:Y:S01]  /*1a80*/  ISETP.NE.AND P0, PT, R23, RZ, PT ;  /* 0x000000ff1700720c */ /* 0x000fe20003f05270 */
[----:B------:R-:W-:Y:S01]  /*1a90*/  BSSY B0, `(.L_x_32) ;  /* 0x000000e000007945 */ /* 0x000fe20003800000 */
[----:B------:R-:W-:-:S11]  /*1aa0*/  ISETP.GT.U32.AND P1, PT, R19, 0x1, PT ;  /* 0x000000011300780c */ /* 0x000fd60003f24070 */
[----:B------:R-:W-:Y:S05]  /*1ab0*/  @!P0 BRA `(.L_x_33) ;  /* 0x00000000002c8947 */ /* 0x000fea0003800000 */
[----:B------:R-:W-:-:S04]  /*1ac0*/  UISETP.LT.AND UP0, UPT, UR40, 0x1, UPT ;  /* 0x000000012800788c */ /* 0x000fc8000bf01270 */
[----:B------:R-:W-:-:S04]  /*1ad0*/  USEL UR6, UR40, 0x1, UP0 ;  /* 0x0000000128067887 */ /* 0x000fc80008000000 */
[----:B------:R-:W-:-:S04]  /*1ae0*/  UIADD3 UR6, UR39, UR40, -UR6 ;  /* 0x0000002827067290 */ /* 0x000fc8000fffe806 */
[----:B------:R-:W-:-:S04]  /*1af0*/  UIMAD.WIDE.U32 UR4, UR6, -0x55555555, URZ ;  /* 0xaaaaaaab060478a5 */ /* 0x000fc8000f8e003f */
[----:B------:R-:W-:-:S04]  /*1b00*/  USHF.R.U32.HI UR4, URZ, 0x1, UR5 ;  /* 0x000000013f047899 */ /* 0x000fc80008011605 */
[----:B------:R-:W-:-:S06]  /*1b10*/  UIMAD UR6, UR4, -0x3, UR6 ;  /* 0xfffffffd040678a4 */ /* 0x000fcc000f8e0206 */
[----:B------:R-:W-:-:S04]  /*1b20*/  IMAD.U32 R3, RZ, RZ, UR6 ;  /* 0x00000006ff037e24 */ /* 0x000fc8000f8e00ff */
[----:B------:R-:W-:-:S04]  /*1b30*/  IMAD R0, R3, 0x8, R6 ;  /* 0x0000000803007824 */ /* 0x000fc800078e0206 */
[----:B------:R-:W-:-:S05]  /*1b40*/  VIADD R3, R0, 0x18 ;  /* 0x0000001800037836 */ /* 0x000fca0000000000 */
[----:B------:R-:W-:-:S04]  /*1b50*/  PRMT R3, R22, 0x654, R3 ;  /* 0x0000065416037816 */ /* 0x000fc80000000003 */
[----:B------:R2:W-:Y:S03]  /*1b60*/  SYNCS.ARRIVE.TRANS64.RED.A1T0 RZ, [R3+URZ], RZ ;  /* 0x000000ff03ff79a7 */ /* 0x0005e6000810043f */
.L_x_33:
[----:B------:R-:W-:Y:S05]  /*1b70*/  BSYNC B0 ;  /* 0x0000000000007941 */ /* 0x000fea0003800000 */
.L_x_32:
[----:B------:R-:W-:Y:S05]  /*1b80*/  @P1 BRA `(.L_x_30) ;  /* 0x0000000000041947 */ /* 0x000fea0003800000 */
[----:B------:R-:W-:Y:S01]  /*1b90*/  BPT.TRAP 0x1 ;  /* 0x000000040000795c */ /* 0x000fe20000300000 */
.L_x_30:
[----:B------:R-:W3:Y:S01]  /*1ba0*/  LDC R6, c[0x0][0x288] ;  /* 0x0000a200ff067b82 */ /* 0x000ee20000000800 */
[--C-:B------:R-:W-:Y:S01]  /*1bb0*/  SHF.R.U32.HI R0, RZ, 0x2, R18.reuse ;  /* 0x00000002ff007819 */ /* 0x100fe20000011612 */
[----:B------:R-:W-:Y:S01]  /*1bc0*/  IMAD.SHL.U32 R61, R61, 0x40, RZ ;  /* 0x000000403d3d7824 */ /* 0x000fe200078e00ff */
[----:B01----:R-:W-:Y:S01]  /*1bd0*/  SHF.R.U32.HI R5, RZ, 0x7, R18 ;  /* 0x00000007ff057819 */ /* 0x003fe20000011612 */
[----:B------:R-:W-:Y:S01]  /*1be0*/  UIADD3 UR39, UR40, UR39, URZ ;  /* 0x0000002728277290 */ /* 0x000fe2000fffe03f */
[----:B--2---:R-:W-:Y:S01]  /*1bf0*/  LOP3.LUT R3, R0, 0x7, RZ, 0xc0, !PT ;  /* 0x0000000700037812 */ /* 0x004fe200078ec0ff */
[C---:B------:R-:W-:Y:S01]  /*1c00*/  IMAD.SHL.U32 R10, R18.reuse, 0x2, RZ ;  /* 0x00000002120a7824 */ /* 0x040fe200078e00ff */
[----:B------:R-:W-:Y:S01]  /*1c10*/  LOP3.LUT R0, R5, 0x1, RZ, 0xc0, !PT ;  /* 0x0000000105007812 */ /* 0x000fe200078ec0ff */
[----:B------:R-:W-:Y:S01]  /*1c20*/  UISETP.GT.U32.AND UP0, UPT, UR39, 0x2, UPT ;  /* 0x000000022700788c */ /* 0x000fe2000bf04070 */
[C---:B------:R-:W-:Y:S01]  /*1c30*/  LOP3.LUT R5, R18.reuse, 0x3, RZ, 0xc0, !PT ;  /* 0x0000000312057812 */ /* 0x040fe200078ec0ff */
[----:B------:R-:W-:Y:S01]  /*1c40*/  ULDC UR7, c[0x0][0x284] ;  /* 0x0000a10000077ab9 */ /* 0x000fe20000000800 */
[----:B------:R-:W-:Y:S01]  /*1c50*/  LOP3.LUT R4, R18, 0x60, RZ, 0xc0, !PT ;  /* 0x0000006012047812 */ /* 0x000fe200078ec0ff */
[----:B------:R-:W-:Y:S01]  /*1c60*/  IMAD.SHL.U32 R8, R0, 0x40, RZ ;  /* 0x0000004000087824 */ /* 0x000fe200078e00ff */
[----:B------:R-:W-:Y:S01]  /*1c70*/  UISETP.LT.U32.AND UP0, UPT, UR40, 0x3, UP0 ;  /* 0x000000032800788c */ /* 0x000fe20008701070 */
[----:B------:R-:W-:Y:S01]  /*1c80*/  SHF.R.S32.HI R15, RZ, 0x1f, R59 ;  /* 0x0000001fff0f7819 */ /* 0x000fe2000001143b */
[----:B------:R-:W-:Y:S01]  /*1c90*/  UISETP.GE.U32.AND UP1, UPT, UR40, 0x3, UPT ;  /* 0x000000032800788c */ /* 0x000fe2000bf26070 */
[----:B------:R-:W-:Y:S01]  /*1ca0*/  SHF.R.U32.HI R4, RZ, 0x1, R4 ;  /* 0x00000001ff047819 */ /* 0x000fe20000011604 */
[----:B------:R-:W-:Y:S01]  /*1cb0*/  ULDC.64 UR8, c[0x0][0x5d0] ;  /* 0x0001740000087ab9 */ /* 0x000fe20000000a00 */
[C---:B------:R-:W-:Y:S01]  /*1cc0*/  LOP3.LUT R10, R61.reuse, 0x6, R10, 0xf8, !PT ;  /* 0x000000063d0a7812 */ /* 0x040fe200078ef80a */
[----:B------:R-:W-:Y:S01]  /*1cd0*/  UIMAD.WIDE.U32 UR4, UR39, -0x55555555, URZ ;  /* 0xaaaaaaab270478a5 */ /* 0x000fe2000f8e003f */
[--C-:B------:R-:W-:Y:S01]  /*1ce0*/  IADD3 R7, RZ, -R4, -R3.reuse ;  /* 0x80000004ff077210 */ /* 0x100fe20007ffe803 */
[----:B------:R-:W-:Y:S01]  /*1cf0*/  USEL UR6, URZ, 0x1, !UP0 ;  /* 0x000000013f067887 */ /* 0x000fe2000c000000 */
[----:B------:R-:W-:Y:S01]  /*1d00*/  LOP3.LUT R3, R8, 0x40, R3, 0xe2, !PT ;  /* 0x0000004008037812 */ /* 0x000fe200078ee203 */
[C---:B------:R-:W-:Y:S01]  /*1d10*/  IMAD.WIDE R8, R60.reuse, 0x80, RZ ;  /* 0x000000803c087825 */ /* 0x040fe200078e02ff */
[----:B---3--:R-:W-:Y:S01]  /*1d20*/  ISETP.GE.AND P0, PT, R61, R6, PT ;  /* 0x000000063d00720c */ /* 0x008fe20003f06270 */
[----:B------:R-:W-:Y:S01]  /*1d30*/  USHF.R.U32.HI UR4, URZ, 0x1, UR5 ;  /* 0x000000013f047899 */ /* 0x000fe20008011605 */
[----:B------:R-:W-:Y:S01]  /*1d40*/  SHF.R.S32.HI R11, RZ, 0x1f, R10 ;  /* 0x0000001fff0b7819 */ /* 0x000fe2000001140a */
[----:B------:R-:W-:Y:S01]  /*1d50*/  IMAD R12, R5, -0x2, R6 ;  /* 0xfffffffe050c7824 */ /* 0x000fe200078e0206 */
[----:B------:R-:W-:Y:S01]  /*1d60*/  ULOP3.LUT UR38, UR38, UR6, URZ, 0x3c, !UPT ;  /* 0x0000000626267292 */ /* 0x000fe2000f8e3c3f */
[----:B------:R-:W-:Y:S01]  /*1d70*/  IMAD.SHL.U32 R5, R60, 0x80, RZ ;  /* 0x000000803c057824 */ /* 0x000fe200078e00ff */
[----:B------:R-:W-:Y:S01]  /*1d80*/  LOP3.LUT R73, R8, R3, R4, 0xfe, !PT ;  /* 0x0000000308497212 */ /* 0x000fe200078efe04 */
[----:B------:R-:W-:Y:S01]  /*1d90*/  IMAD R6, R15, UR8, RZ ;  /* 0x000000080f067c24 */ /* 0x000fe2000f8e02ff */
[----:B------:R-:W-:Y:S01]  /*1da0*/  UIMAD UR39, UR4, -0x3, UR39 ;  /* 0xfffffffd042778a4 */ /* 0x000fe2000f8e0227 */
[----:B------:R-:W-:Y:S01]  /*1db0*/  IMAD R0, R0, -0x40, R7 ;  /* 0xffffffc000007824 */ /* 0x000fe200078e0207 */
[----:B------:R-:W-:Y:S01]  /*1dc0*/  ISETP.GE.OR P0, PT, R5, UR7, P0 ;  /* 0x0000000705007c0c */ /* 0x000fe20008706670 */
[C---:B------:R-:W-:Y:S01]  /*1dd0*/  IMAD R13, R59.reuse, UR9, R6 ;  /* 0x000000093b0d7c24 */ /* 0x040fe2000f8e0206 */
[----:B------:R-:W-:Y:S01]  /*1de0*/  @UP1 ULOP3.LUT UR38, UR38, 0x1, UR4, 0x78, !UPT ;  /* 0x0000000126261892 */ /* 0x000fe2000f8e7804 */
[----:B------:R-:W-:Y:S01]  /*1df0*/  IMAD.WIDE.U32 R6, R59, UR8, R10 ;  /* 0x000000083b067c25 */ /* 0x000fe2000f8e000a */
[----:B------:R-:W-:-:S03]  /*1e00*/  IADD3 R3, -R5, UR7, R0 ;  /* 0x0000000705037c10 */ /* 0x000fc6000fffe100 */
[----:B------:R-:W-:Y:S02]  /*1e10*/  IMAD.IADD R7, R7, 0x1, R13 ;  /* 0x0000000107077824 */ /* 0x000fe400078e020d */
[----:B------:R-:W-:Y:S02]  /*1e20*/  IMAD.IADD R4, R12, 0x1, -R61 ;  /* 0x000000010c047824 */ /* 0x000fe400078e0a3d */
[----:B------:R-:W-:Y:S02]  /*1e30*/  IMAD.MOV.U32 R0, RZ, RZ, -0x1 ;  /* 0xffffffffff007424 */ /* 0x000fe400078e00ff */
[----:B------:R-:W-:Y:S05]  /*1e40*/  @P0 BRA `(.L_x_34) ;  /* 0x0000002000a40947 */ /* 0x000fea0003800000 */
[----:B------:R-:W0:Y:S01]  /*1e50*/  LDC.64 R66, c[0x0][0x5c8] ;  /* 0x00017200ff427b82 */ /* 0x000e220000000a00 */
[----:B-----5:R-:W-:Y:S01]  /*1e60*/  FSETP.NEU.AND P0, PT, R57, RZ, PT ;  /* 0x000000ff3900720b */ /* 0x020fe20003f0d000 */
[----:B------:R-:W-:Y:S01]  /*1e70*/  BSSY B0, `(.L_x_34) ;  /* 0x0000226000007945 */ /* 0x000fe20003800000 */
[----:B------:R-:W-:-:S04]  /*1e80*/  ISETP.GT.AND P2, PT, R4, RZ, PT ;  /* 0x000000ff0400720c */ /* 0x000fc80003f44270 */
[----:B------:R-:W-:Y:S01]  /*1e90*/  ISETP.GT.AND P1, PT, R3, RZ, P2 ;  /* 0x000000ff0300720c */ /* 0x000fe20001724270 */
[-C--:B0-----:R-:W-:Y:S02]  /*1ea0*/  IMAD R12, R9, R66.reuse, RZ ;  /* 0x00000042090c7224 */ /* 0x081fe400078e02ff */
[----:B------:R-:W-:-:S04]  /*1eb0*/  IMAD.WIDE.U32 R60, R73, R66, R6 ;  /* 0x00000042493c7225 */ /* 0x000fc800078e0006 */
[----:B------:R-:W-:-:S04]  /*1ec0*/  IMAD R5, R73, R67, R12 ;  /* 0x0000004349057224 */ /* 0x000fc800078e020c */
[----:B------:R-:W-:Y:S01]  /*1ed0*/  IMAD.IADD R75, R61, 0x1, R5 ;  /* 0x000000013d4b7824 */ /* 0x000fe200078e0205 */
[----:B------:R-:W-:Y:S06]  /*1ee0*/  @!P0 BRA `(.L_x_35) ;  /* 0x0000001400e88947 */ /* 0x000fec0003800000 */
[----:B------:R-:W0:Y:S01]  /*1ef0*/  LDC.64 R64, c[0x0][0x5b8] ;  /* 0x00016e00ff407b82 */ /* 0x000e220000000a00 */
[----:B------:R-:W-:-:S07]  /*1f00*/  ULDC.64 UR4, c[0x0][0x5c0] ;  /* 0x0001700000047ab9 */ /* 0x000fce0000000a00 */
[----:B------:R-:W1:Y:S08]  /*1f10*/  LDC.64 R68, c[0x0][0x5b0] ;  /* 0x00016c00ff447b82 */ /* 0x000e700000000a00 */
[----:B------:R-:W2:Y:S01]  /*1f20*/  LDC.64 R70, c[0x0][0x5a8] ;  /* 0x00016a00ff467b82 */ /* 0x000ea20000000a00 */
[-C--:B0-----:R-:W-:Y:S02]  /*1f30*/  IMAD R6, R15, R64.reuse, RZ ;  /* 0x000000400f067224 */ /* 0x081fe400078e02ff */
[----:B------:R-:W-:-:S04]  /*1f40*/  IMAD.WIDE.U32 R62, R59, R64, R10 ;  /* 0x000000403b3e7225 */ /* 0x000fc800078e000a */
[----:B------:R-:W-:Y:S02]  /*1f50*/  IMAD R61, R59, R65, R6 ;  /* 0x000000413b3d7224 */ /* 0x000fe400078e0206 */
[-C--:B-1----:R-:W-:Y:S02]  /*1f60*/  IMAD R8, R9, R68.reuse, RZ ;  /* 0x0000004409087224 */ /* 0x082fe400078e02ff */
[----:B------:R-:W-:Y:S02]  /*1f70*/  IMAD.IADD R13, R63, 0x1, R61 ;  /* 0x000000013f0d7824 */ /* 0x000fe400078e023d */
[----:B------:R-:W-:Y:S02]  /*1f80*/  IMAD.MOV.U32 R12, RZ, RZ, R62 ;  /* 0x000000ffff0c7224 */ /* 0x000fe400078e003e */
[C---:B------:R-:W-:Y:S02]  /*1f90*/  IMAD R65, R73.reuse, R69, R8 ;  /* 0x0000004549417224 */ /* 0x040fe400078e0208 */
[----:B------:R-:W-:-:S04]  /*1fa0*/  IMAD.WIDE.U32 R6, R73, R68, R12 ;  /* 0x0000004449067225 */ /* 0x000fc800078e000c */
[----:B------:R-:W-:Y:S01]  /*1fb0*/  IMAD.IADD R5, R7, 0x1, R65 ;  /* 0x0000000107057824 */ /* 0x000fe200078e0241 */
[----:B--2---:R-:W-:-:S04]  /*1fc0*/  LEA R14, P0, R6, R70, 0x1 ;  /* 0x00000046060e7211 */ /* 0x004fc800078008ff */
[----:B------:R-:W-:-:S05]  /*1fd0*/  LEA.HI.X R15, R6, R71, R5, 0x1, P0 ;  /* 0x00000047060f7211 */ /* 0x000fca00000f0c05 */
[----:B------:R0:W2:Y:S01]  /*1fe0*/  @P1 LDG.E.LTC128B.U16 R5, desc[UR36][R14.64] ;  /* 0x000000240e051981 */ /* 0x0000a2000c1e1520 */
[----:B------:R-:W-:Y:S01]  /*1ff0*/  IMAD.WIDE.U32 R6, R73, R68, R10 ;  /* 0x0000004449067225 */ /* 0x000fe200078e000a */
[----:B------:R-:W-:Y:S03]  /*2000*/  BSSY B1, `(.L_x_36) ;  /* 0x0000013000017945 */ /* 0x000fe60003800000 */
[----:B------:R-:W-:Y:S02]  /*2010*/  IMAD.IADD R7, R65, 0x1, R7 ;  /* 0x0000000141077824 */ /* 0x000fe400078e0207 */
[----:B------:R-:W-:Y:S01]  /*2020*/  IMAD.WIDE.U32 R20, R59, R64, R6 ;  /* 0x000000403b147225 */ /* 0x000fe200078e0006 */
[----:B0-----:R-:W-:-:S03]  /*2030*/  SHF.L.U64.HI R15, R68, 0x3, R69 ;  /* 0x00000003440f7819 */ /* 0x001fc60000010245 */
[----:B------:R-:W-:Y:S01]  /*2040*/  IMAD.IADD R7, R61, 0x1, R21 ;  /* 0x000000013d077824 */ /* 0x000fe200078e0215 */
[----:B------:R-:W-:Y:S01]  /*2050*/  LEA R6, P4, R20, R70, 0x1 ;  /* 0x0000004614067211 */ /* 0x000fe200078808ff */
[----:B------:R-:W-:-:S03]  /*2060*/  IMAD.SHL.U32 R14, R68, 0x8, RZ ;  /* 0x00000008440e7824 */ /* 0x000fc600078e00ff */
[----:B------:R-:W-:Y:S01]  /*2070*/  LEA.HI.X R7, R20, R71, R7, 0x1, P4 ;  /* 0x0000004714077211 */ /* 0x000fe200020f0c07 */
[----:B--2---:R-:W-:-:S05]  /*2080*/  HADD2.F32 R8, -RZ, R5.H0_H0 ;  /* 0x20000005ff087230 */ /* 0x004fca0000004100 */
[----:B------:R-:W-:Y:S01]  /*2090*/  FMUL R9, R8, R57 ;  /* 0x0000003908097220 */ /* 0x000fe20000400000 */
[----:B------:R-:W-:-:S03]  /*20a0*/  LEA R8, P0, R60, UR4, 0x1 ;  /* 0x000000043c087c11 */ /* 0x000fc6000f8008ff */
[----:B------:R-:W-:Y:S01]  /*20b0*/  FFMA R24, R24, R56, R9 ;  /* 0x0000003818187223 */ /* 0x000fe20000000009 */
[----:B------:R-:W-:Y:S02]  /*20c0*/  LEA.HI.X R9, R60, UR5, R75, 0x1, P0 ;  /* 0x000000053c097c11 */ /* 0x000fe400080f0c4b */
[----:B------:R-:W-:Y:S02]  /*20d0*/  ISETP.GT.AND P0, PT, R4, 0x1, PT ;  /* 0x000000010400780c */ /* 0x000fe40003f04270 */
[----:B------:R-:W-:Y:S02]  /*20e0*/  F2FP.F16.F32.PACK_AB R24, RZ, R24 ;  /* 0x00000018ff18723e */ /* 0x000fe400000000ff */
[----:B------:R-:W-:-:S03]  /*20f0*/  ISETP.GT.AND P3, PT, R3, RZ, P0 ;  /* 0x000000ff0300720c */ /* 0x000fc60000764270 */
[----:B------:R0:W-:Y:S10]  /*2100*/  @P1 STG.E.U16 desc[UR36][R8.64], R24 ;  /* 0x0000001808001986 */ /* 0x0001f4000c101524 */
[----:B------:R-:W-:Y:S05]  /*2110*/  @!P3 BRA `(.L_x_37) ;  /* 0x000000000004b947 */ /* 0x000fea0003800000 */
[----:B------:R1:W5:Y:S02]  /*2120*/  LDG.E.LTC128B.U16 R5, desc[UR36][R6.64+0x2] ;  /* 0x0000022406057981 */ /* 0x000364000c1e1520 */
.L_x_37:
[----:B------:R-:W-:Y:S05]  /*2130*/  BSYNC B1 ;  /* 0x0000000000017941 */ /* 0x000fea0003800000 */
.L_x_36:
[----:B-----5:R-:W-:Y:S01]  /*2140*/  HADD2.F32 R12, -RZ, R5.H0_H0 ;  /* 0x20000005ff0c7230 */ /* 0x020fe20000004100 */
[----:B------:R-:W-:Y:S01]  /*2150*/  ISETP.GT.AND P2, PT, R3, 0x8, P2 ;  /* 0x000000080300780c */ /* 0x000fe20001744270 */
[----:B------:R-:W-:Y:S01]  /*2160*/  IMAD.WIDE.U32 R20, R73, R68, R14 ;  /* 0x0000004449147225 */ /* 0x000fe200078e000e */
[----:B0-----:R-:W-:-:S03]  /*2170*/  PRMT R24, R5, 0x7610, R24 ;  /* 0x0000761005187816 */ /* 0x001fc60000000018 */
[----:B------:R-:W-:Y:S01]  /*2180*/  FMUL R12, R12, R57 ;  /* 0x000000390c0c7220 */ /* 0x000fe20000400000 */
[----:B------:R-:W-:Y:S01]  /*2190*/  IMAD.IADD R65, R65, 0x1, R21 ;  /* 0x0000000141417824 */ /* 0x000fe200078e0215 */
[----:B------:R-:W-:Y:S02]  /*21a0*/  IADD3 R62, P1, R62, R20, RZ ;  /* 0x000000143e3e7210 */ /* 0x000fe40007f3e0ff */
[----:B------:R-:W-:-:S03]  /*21b0*/  FFMA R12, R25, R56, R12 ;  /* 0x00000038190c7223 */ /* 0x000fc6000000000c */
[----:B------:R-:W-:Y:S01]  /*21c0*/  IMAD.X R13, R65, 0x1, R13, P1 ;  /* 0x00000001410d7824 */ /* 0x000fe200008e060d */
[C---:B------:R-:W-:Y:S02]  /*21d0*/  LEA R14, P1, R62.reuse, R70, 0x1 ;  /* 0x000000463e0e7211 */ /* 0x040fe400078208ff */
[----:B------:R-:W-:Y:S02]  /*21e0*/  F2FP.F16.F32.PACK_AB R12, RZ, R12 ;  /* 0x0000000cff0c723e */ /* 0x000fe400000000ff */
[----:B------:R-:W-:Y:S02]  /*21f0*/  LEA.HI.X R15, R62, R71, R13, 0x1, P1 ;  /* 0x000000473e0f7211 */ /* 0x000fe400008f0c0d */
[----:B------:R-:W-:-:S05]  /*2200*/  PRMT R21, R12, 0x7610, R21 ;  /* 0x000076100c157816 */ /* 0x000fca0000000015 */
[----:B------:R0:W-:Y:S04]  /*2210*/  @P3 STG.E.U16 desc[UR36][R8.64+0x2], R21 ;  /* 0x0000021508003986 */ /* 0x0001e8000c101524 */
[----:B------:R-:W2:Y:S01]  /*2220*/  @P2 LDG.E.LTC128B.U16 R24, desc[UR36][R14.64] ;  /* 0x000000240e182981 */ /* 0x000ea2000c1e1520 */
[----:B------:R-:W-:Y:S01]  /*2230*/  IADD3 R20, P1, R10, R20, RZ ;  /* 0x000000140a147210 */ /* 0x000fe20007f3e0ff */
[----:B------:R-:W-:Y:S01]  /*2240*/  BSSY B1, `(.L_x_38) ;  /* 0x0000011000017945 */ /* 0x000fe20003800000 */
[C---:B------:R-:W-:Y:S02]  /*2250*/  SHF.L.U64.HI R13, R66.reuse, 0x4, R67 ;  /* 0x00000004420d7819 */ /* 0x040fe40000010243 */
[----:B------:R-:W-:Y:S01]  /*2260*/  ISETP.GT.AND P0, PT, R3, 0x8, P0 ;  /* 0x000000080300780c */ /* 0x000fe20000704270 */
[----:B0-----:R-:W-:Y:S01]  /*2270*/  IMAD.X R21, R11, 0x1, R65, P1 ;  /* 0x000000010b157824 */ /* 0x001fe200008e0641 */
[----:B------:R-:W-:Y:S01]  /*2280*/  LEA R12, P1, R66, R8, 0x4 ;  /* 0x00000008420c7211 */ /* 0x000fe200078220ff */
[----:B------:R-:W-:-:S04]  /*2290*/  IMAD.WIDE.U32 R20, R59, R64, R20 ;  /* 0x000000403b147225 */ /* 0x000fc800078e0014 */
[----:B------:R-:W-:Y:S02]  /*22a0*/  IMAD.X R13, R13, 0x1, R9, P1 ;  /* 0x000000010d0d7824 */ /* 0x000fe400008e0609 */
[----:B------:R-:W-:Y:S02]  /*22b0*/  IMAD.IADD R11, R61, 0x1, R21 ;  /* 0x000000013d0b7824 */ /* 0x000fe400078e0215 */
[----:B--2---:R-:W-:-:S05]  /*22c0*/  HADD2.F32 R10, -RZ, R24.H0_H0 ;  /* 0x20000018ff0a7230 */ /* 0x004fca0000004100 */
[----:B------:R-:W-:Y:S01]  /*22d0*/  FMUL R5, R10, R57 ;  /* 0x000000390a057220 */ /* 0x000fe20000400000 */
[----:B------:R-:W-:-:S03]  /*22e0*/  LEA R10, P3, R20, R70, 0x1 ;  /* 0x00000046140a7211 */ /* 0x000fc600078608ff */
[----:B------:R-:W-:Y:S01]  /*22f0*/  FFMA R5, R26, R56, R5 ;  /* 0x000000381a057223 */ /* 0x000fe20000000005 */
[----:B------:R-:W-:-:S04]  /*2300*/  LEA.HI.X R11, R20, R71, R11, 0x1, P3 ;  /* 0x00000047140b7211 */ /* 0x000fc800018f0c0b */
[----:B------:R-:W-:-:S05]  /*2310*/  F2FP.F16.F32.PACK_AB R5, RZ, R5 ;  /* 0x00000005ff05723e */ /* 0x000fca00000000ff */
[----:B------:R0:W-:Y:S01]  /*2320*/  @P2 STG.E.U16 desc[UR36][R12.64], R5 ;  /* 0x000000050c002986 */ /* 0x0001e2000c101524 */
[----:B------:R-:W-:Y:S05]  /*2330*/  @!P0 BRA `(.L_x_39) ;  /* 0x0000000000048947 */ /* 0x000fea0003800000 */
[----:B------:R2:W5:Y:S02]  /*2340*/  LDG.E.LTC128B.U16 R24, desc[UR36][R10.64+0x2] ;  /* 0x000002240a187981 */ /* 0x000564000c1e1520 */
.L_x_39:
[----:B------:R-:W-:Y:S05]  /*2350*/  BSYNC B1 ;  /* 0x0000000000017941 */ /* 0x000fea0003800000 */
.L_x_38:
[----:B-----5:R-:W-:Y:S01]  /*2360*/  HADD2.F32 R14, -RZ, R24.H0_H0 ;  /* 0x20000018ff0e7230 */ /* 0x020fe20000004100 */
[----:B------:R-:W-:Y:S01]  /*2370*/  ISETP.GT.AND P1, PT, R4, 0x8, PT ;  /* 0x000000080400780c */ /* 0x000fe20003f24270 */
[----:B------:R-:W-:Y:S03]  /*2380*/  BSSY B1, `(.L_x_40) ;  /* 0x0000008000017945 */ /* 0x000fe60003800000 */
[----:B------:R-:W-:Y:S01]  /*2390*/  FMUL R14, R14, R57 ;  /* 0x000000390e0e7220 */ /* 0x000fe20000400000 */
[----:B------:R-:W-:-:S03]  /*23a0*/  ISETP.GT.AND P2, PT, R3, RZ, P1 ;  /* 0x000000ff0300720c */ /* 0x000fc60000f44270 */
[----:B------:R-:W-:-:S05]  /*23b0*/  FFMA R14, R27, R56, R14 ;  /* 0x000000381b0e7223 */ /* 0x000fca000000000e */
[----:B------:R-:W-:-:S05]  /*23c0*/  F2FP.F16.F32.PACK_AB R14, RZ, R14 ;  /* 0x0000000eff0e723e */ /* 0x000fca00000000ff */
[----:B------:R3:W-:Y:S01]  /*23d0*/  @P0 STG.E.U16 desc[UR36][R12.64+0x2], R14 ;  /* 0x0000020e0c000986 */ /* 0x0007e2000c101524 */
[----:B------:R-:W-:Y:S05]  /*23e0*/  @!P2 BRA `(.L_x_41) ;  /* 0x000000000004a947 */ /* 0x000fea0003800000 */
[----:B------:R4:W5:Y:S02]  /*23f0*/  LDG.E.LTC128B.U16 R24, desc[UR36][R6.64+0x10] ;  /* 0x0000102406187981 */ /* 0x000964000c1e1520 */
.L_x_41:
[----:B------:R-:W-:Y:S05]  /*2400*/  BSYNC B1 ;  /* 0x0000000000017941 */ /* 0x000fea0003800000 */
.L_x_40:
[----:B---3-5:R-:W-:Y:S01]  /*2410*/  HADD2.F32 R14, -RZ, R24.H0_H0 ;  /* 0x20000018ff0e7230 */ /* 0x028fe20000004100 */
[----:B------:R-:W-:Y:S01]  /*2420*/  ISETP.GT.AND P0, PT, R4, 0x9, PT ;  /* 0x000000090400780c */ /* 0x000fe20003f04270 */
[----:B------:R-:W-:Y:S03]  /*2430*/  BSSY B1, `(.L_x_42) ;  /* 0x0000008000017945 */ /* 0x000fe60003800000 */
[----:B0-----:R-:W-:Y:S01]  /*2440*/  FMUL R5, R14, R57 ;  /* 0x000000390e057220 */ /* 0x001fe20000400000 */
[----:B------:R-:W-:-:S03]  /*2450*/  ISETP.GT.AND P3, PT, R3, RZ, P0 ;  /* 0x000000ff0300720c */ /* 0x000fc60000764270 */
[----:B------:R-:W-:-:S05]  /*2460*/  FFMA R5, R28, R56, R5 ;  /* 0x000000381c057223 */ /* 0x000fca0000000005 */
[----:B------:R-:W-:-:S05]  /*2470*/  F2FP.F16.F32.PACK_AB R5, RZ, R5 ;  /* 0x00000005ff05723e */ /* 0x000fca00000000ff */
[----:B------:R0:W-:Y:S01]  /*2480*/  @P2 STG.E.U16 desc[UR36][R8.64+0x10], R5 ;  /* 0x0000100508002986 */ /* 0x0001e2000c101524 */
[----:B------:R-:W-:Y:S05]  /*2490*/  @!P3 BRA `(.L_x_43) ;  /* 0x000000000004b947 */ /* 0x000fea0003800000 */
[----:B------:R3:W5:Y:S02]  /*24a0*/  LDG.E.LTC128B.U16 R24, desc[UR36][R6.64+0x12] ;  /* 0x0000122406187981 */ /* 0x000764000c1e1520 */
.L_x_43:
[----:B------:R-:W-:Y:S05]  /*24b0*/  BSYNC B1 ;  /* 0x0000000000017941 */ /* 0x000fea0003800000 */
.L_x_42:
[----:B-----5:R-:W-:Y:S01]  /*24c0*/  HADD2.F32 R14, -RZ, R24.H0_H0 ;  /* 0x20000018ff0e7230 */ /* 0x020fe20000004100 */
[----:B------:R-:W-:Y:S01]  /*24d0*/  ISETP.GT.AND P1, PT, R3, 0x8, P1 ;  /* 0x000000080300780c */ /* 0x000fe20000f24270 */
[----:B------:R-:W-:Y:S03]  /*24e0*/  BSSY B1, `(.L_x_44) ;  /* 0x0000007000017945 */ /* 0x000fe60003800000 */
[----:B------:R-:W-:-:S04]  /*24f0*/  FMUL R14, R14, R57 ;  /* 0x000000390e0e7220 */ /* 0x000fc80000400000 */
[----:B------:R-:W-:-:S05]  /*2500*/  FFMA R14, R29, R56, R14 ;  /* 0x000000381d0e7223 */ /* 0x000fca000000000e */
[----:B------:R-:W-:-:S05]  /*2510*/  F2FP.F16.F32.PACK_AB R14, RZ, R14 ;  /* 0x0000000eff0e723e */ /* 0x000fca00000000ff */
[----:B------:R0:W-:Y:S01]  /*2520*/  @P3 STG.E.U16 desc[UR36][R8.64+0x12], R14 ;  /* 0x0000120e08003986 */ /* 0x0001e2000c101524 */
[----:B------:R-:W-:Y:S05]  /*2530*/  @!P1 BRA `(.L_x_45) ;  /* 0x0000000000049947 */ /* 0x000fea0003800000 */
[----:B------:R0:W5:Y:S02]  /*2540*/  LDG.E.LTC128B.U16 R24, desc[UR36][R10.64+0x10] ;  /* 0x000010240a187981 */ /* 0x000164000c1e1520 */
.L_x_45:
[----:B------:R-:W-:Y:S05]  /*2550*/  BSYNC B1 ;  /* 0x0000000000017941 */ /* 0x000fea0003800000 */
.L_x_44:
[----:B0----5:R-:W-:Y:S01]  /*2560*/  HADD2.F32 R14, -RZ, R24.H0_H0 ;  /* 0x20000018ff0e7230 */ /* 0x021fe20000004100 */
        /* <DEDUP_REMOVED lines=8> */
.L_x_47:
[----:B------:R-:W-:Y:S05]  /*25f0*/  BSYNC B1 ;  /* 0x0000000000017941 */ /* 0x000fea0003800000 */
.L_x_46:
        /* <DEDUP_REMOVED lines=10> */
.L_x_49:
[----:B------:R-:W-:Y:S05]  /*26a0*/  BSYNC B1 ;  /* 0x0000000000017941 */ /* 0x000fea0003800000 */
.L_x_48:
[----:B0----5:R-:W-:Y:S01]  /*26b0*/  HADD2.F32 R14, -RZ, R24.H0_H0 ;  /* 0x20000018ff0e7230 */ /* 0x021fe20000004100 */
        /* <DEDUP_REMOVED lines=9> */
.L_x_51:
[----:B------:R-:W-:Y:S05]  /*2750*/  BSYNC B1 ;  /* 0x0000000000017941 */ /* 0x000fea0003800000 */
.L_x_50:
        /* <DEDUP_REMOVED lines=9> */
.L_x_53:
[----:B------:R-:W-:Y:S05]  /*27f0*/  BSYNC B1 ;  /* 0x0000000000017941 */ /* 0x000fea0003800000 */
.L_x_52:
        /* <DEDUP_REMOVED lines=9> */
.L_x_55:
[----:B------:R-:W-:Y:S05]  /*2890*/  BSYNC B1 ;  /* 0x0000000000017941 */ /* 0x000fea0003800000 */
.L_x_54:
        /* <DEDUP_REMOVED lines=10> */
.L_x_57:
[----:B------:R-:W-:Y:S05]  /*2940*/  BSYNC B1 ;  /* 0x0000000000017941 */ /* 0x000fea0003800000 */
.L_x_56:
        /* <DEDUP_REMOVED lines=10> */
.L_x_59:
[----:B------:R-:W-:Y:S05]  /*29f0*/  BSYNC B1 ;  /* 0x0000000000017941 */ /* 0x000fea0003800000 */
.L_x_58:
        /* <DEDUP_REMOVED lines=9> */
.L_x_61:
[----:B------:R-:W-:Y:S05]  /*2a90*/  BSYNC B1 ;  /* 0x0000000000017941 */ /* 0x000fea0003800000 */
.L_x_60:
        /* <DEDUP_REMOVED lines=9> */
.L_x_63:
[----:B------:R-:W-:Y:S05]  /*2b30*/  BSYNC B1 ;  /* 0x0000000000017941 */ /* 0x000fea0003800000 */
.L_x_62:
        /* <DEDUP_REMOVED lines=10> */
.L_x_65:
[----:B------:R-:W-:Y:S05]  /*2be0*/  BSYNC B1 ;  /* 0x0000000000017941 */ /* 0x000fea0003800000 */
.L_x_64:
        /* <DEDUP_REMOVED lines=10> */
.L_x_67:
[----:B------:R-:W-:Y:S05]  /*2c90*/  BSYNC B1 ;  /* 0x0000000000017941 */ /* 0x000fea0003800000 */
.L_x_66:
        /* <DEDUP_REMOVED lines=9> */
.L_x_69:
[----:B------:R-:W-:Y:S05]  /*2d30*/  BSYNC B1 ;  /* 0x0000000000017941 */ /* 0x000fea0003800000 */
.L_x_68:
        /* <DEDUP_REMOVED lines=9> */
.L_x_71:
[----:B------:R-:W-:Y:S05]  /*2dd0*/  BSYNC B1 ;  /* 0x0000000000017941 */ /* 0x000fea0003800000 */
.L_x_70:
        /* <DEDUP_REMOVED lines=10> */
.L_x_73:
[----:B------:R-:W-:Y:S05]  /*2e80*/  BSYNC B1 ;  /* 0x0000000000017941 */ /* 0x000fea0003800000 */
.L_x_72:
        /* <DEDUP_REMOVED lines=10> */
.L_x_75:
[----:B------:R-:W-:Y:S05]  /*2f30*/  BSYNC B1 ;  /* 0x0000000000017941 */ /* 0x000fea0003800000 */
.L_x_74:
        /* <DEDUP_REMOVED lines=9> */
.L_x_77:
[----:B------:R-:W-:Y:S05]  /*2fd0*/  BSYNC B1 ;  /* 0x0000000000017941 */ /* 0x000fea0003800000 */
.L_x_76:
        /* <DEDUP_REMOVED lines=9> */
.L_x_79:
[----:B------:R-:W-:Y:S05]  /*3070*/  BSYNC B1 ;  /* 0x0000000000017941 */ /* 0x000fea0003800000 */
.L_x_78:
        /* <DEDUP_REMOVED lines=10> */
.L_x_81:
[----:B------:R-:W-:Y:S05]  /*3120*/  BSYNC B1 ;  /* 0x0000000000017941 */ /* 0x000fea0003800000 */
.L_x_80:
        /* <DEDUP_REMOVED lines=10> */
.L_x_83:
[----:B------:R-:W-:Y:S05]  /*31d0*/  BSYNC B1 ;  /* 0x0000000000017941 */ /* 0x000fea0003800000 */
.L_x_82:
        /* <DEDUP_REMOVED lines=9> */
.L_x_85:
[----:B------:R-:W-:Y:S05]  /*3270*/  BSYNC B1 ;  /* 0x0000000000017941 */ /* 0x000fea0003800000 */
.L_x_84:
        /* <DEDUP_REMOVED lines=9> */
.L_x_87:
[----:B------:R-:W-:Y:S05]  /*3310*/  BSYNC B1 ;  /* 0x0000000000017941 */ /* 0x000fea0003800000 */
.L_x_86:
        /* <DEDUP_REMOVED lines=10> */
.L_x_89:
[----:B------:R-:W-:Y:S05]  /*33c0*/  BSYNC B1 ;  /* 0x0000000000017941 */ /* 0x000fea0003800000 */
.L_x_88:
[----:B0----5:R-:W-:Y:S01]  /*33d0*/  HADD2.F32 R14, -RZ, R24.H0_H0 ;  /* 0x20000018ff0e7230 */ /* 0x021fe20000004100 */
[----:B------:R-:W-:Y:S01]  /*33e0*/  ISETP.GT.AND P0, PT, R4, 0x39, PT ;  /* 0x000000390400780c */ /* 0x000fe20003f04270 */
[----:B------:R-:W-:Y:S01]  /*33f0*/  @P2 IMAD.MOV.U32 R4, RZ, RZ, R8 ;  /* 0x000000ffff042224 */ /* 0x000fe200078e0008 */
[----:B------:R-:W-:Y:S02]  /*3400*/  BSSY B1, `(.L_x_90) ;  /* 0x000000a000017945 */ /* 0x000fe40003800000 */
[----:B------:R-:W-:Y:S01]  /*3410*/  FMUL R5, R14, R57 ;  /* 0x000000390e057220 */ /* 0x000fe20000400000 */
[----:B------:R-:W-:-:S03]  /*3420*/  ISETP.GT.AND P3, PT, R3, RZ, P0 ;  /* 0x000000ff0300720c */ /* 0x000fc60000764270 */
[----:B------:R-:W-:-:S05]  /*3430*/  FFMA R5, R52, R56, R5 ;  /* 0x0000003834057223 */ /* 0x000fca0000000005 */
[----:B------:R-:W-:-:S04]  /*3440*/  F2FP.F16.F32.PACK_AB R5, RZ, R5 ;  /* 0x00000005ff05723e */ /* 0x000fc800000000ff */
[----:B------:R-:W-:Y:S01]  /*3450*/  PRMT R14, R5, 0x7610, R14 ;  /* 0x00007610050e7816 */ /* 0x000fe2000000000e */
[----:B------:R-:W-:-:S05]  /*3460*/  @P2 IMAD.MOV.U32 R5, RZ, RZ, R9 ;  /* 0x000000ffff052224 */ /* 0x000fca00078e0009 */
[----:B------:R0:W-:Y:S01]  /*3470*/  @P2 STG.E.U16 desc[UR36][R4.64+0x70], R14 ;  /* 0x0000700e04002986 */ /* 0x0001e2000c101524 */
[----:B------:R-:W-:Y:S05]  /*3480*/  @!P3 BRA `(.L_x_91) ;  /* 0x000000000004b947 */ /* 0x000fea0003800000 */
[----:B------:R0:W5:Y:S02]  /*3490*/  LDG.E.LTC128B.U16 R24, desc[UR36][R6.64+0x72] ;  /* 0x0000722406187981 */ /* 0x000164000c1e1520 */
.L_x_91:
[----:B------:R-:W-:Y:S05]  /*34a0*/  BSYNC B1 ;  /* 0x0000000000017941 */ /* 0x000fea0003800000 */
.L_x_90:
        /* <DEDUP_REMOVED lines=9> */
.L_x_93:
[----:B------:R-:W-:Y:S05]  /*3540*/  BSYNC B1 ;  /* 0x0000000000017941 */ /* 0x000fea0003800000 */
.L_x_92:
[----:B0----5:R-:W-:Y:S01]  /*3550*/  HADD2.F32 R4, -RZ, R24.H0_H0 ;  /* 0x20000018ff047230 */ /* 0x021fe20000004100 */
[----:B------:R-:W-:Y:S01]  /*3560*/  ISETP.GT.AND P0, PT, R3, 0x8, P0 ;  /* 0x000000080300780c */ /* 0x000fe20000704270 */
[----:B------:R-:W-:Y:S03]  /*3570*/  BSSY B1, `(.L_x_94) ;  /* 0x000000a000017945 */ /* 0x000fe60003800000 */
[----:B------:R-:W-:Y:S01]  /*3580*/  FMUL R5, R4, R57 ;  /* 0x0000003904057220 */ /* 0x000fe20000400000 */
[----:B------:R-:W-:-:S03]  /*3590*/  @P1 IMAD.MOV.U32 R4, RZ, RZ, R12 ;  /* 0x000000ffff041224 */ /* 0x000fc600078e000c */
[----:B------:R-:W-:-:S05]  /*35a0*/  FFMA R5, R54, R56, R5 ;  /* 0x0000003836057223 */ /* 0x000fca0000000005 */
[----:B------:R-:W-:-:S04]  /*35b0*/  F2FP.F16.F32.PACK_AB R5, RZ, R5 ;  /* 0x00000005ff05723e */ /* 0x000fc800000000ff */
[----:B-1-34-:R-:W-:Y:S01]  /*35c0*/  PRMT R6, R5, 0x7610, R6 ;  /* 0x0000761005067816 */ /* 0x01afe20000000006 */
[----:B------:R-:W-:-:S05]  /*35d0*/  @P1 IMAD.MOV.U32 R5, RZ, RZ, R13 ;  /* 0x000000ffff051224 */ /* 0x000fca00078e000d */
[----:B------:R0:W-:Y:S01]  /*35e0*/  @P1 STG.E.U16 desc[UR36][R4.64+0x70], R6 ;  /* 0x0000700604001986 */ /* 0x0001e2000c101524 */
[----:B------:R-:W-:Y:S05]  /*35f0*/  @!P0 BRA `(.L_x_95) ;  /* 0x0000000000048947 */ /* 0x000fea0003800000 */
[----:B------:R1:W5:Y:S02]  /*3600*/  LDG.E.LTC128B.U16 R24, desc[UR36][R10.64+0x72] ;  /* 0x000072240a187981 */ /* 0x000364000c1e1520 */
.L_x_95:
[----:B------:R-:W-:Y:S05]  /*3610*/  BSYNC B1 ;  /* 0x0000000000017941 */ /* 0x000fea0003800000 */
.L_x_94:
[----:B------:R-:W-:Y:S05]  /*3620*/  @!P0 BRA `(.L_x_96) ;  /* 0x0000000800a88947 */ /* 0x000fea0003800000 */
[----:B-----5:R-:W-:-:S05]  /*3630*/  HADD2.F32 R24, -RZ, R24.H0_H0 ;  /* 0x20000018ff187230 */ /* 0x020fca0000004100 */
[----:B------:R-:W-:-:S04]  /*3640*/  FMUL R24, R24, R57 ;  /* 0x0000003918187220 */ /* 0x000fc80000400000 */
[----:B------:R-:W-:-:S05]  /*3650*/  FFMA R24, R55, R56, R24 ;  /* 0x0000003837187223 */ /* 0x000fca0000000018 */
[----:B------:R-:W-:-:S05]  /*3660*/  F2FP.F16.F32.PACK_AB R24, RZ, R24 ;  /* 0x00000018ff18723e */ /* 0x000fca00000000ff */
[----:B------:R3:W-:Y:S01]  /*3670*/  STG.E.U16 desc[UR36][R12.64+0x72], R24 ;  /* 0x000072180c007986 */ /* 0x0007e2000c101524 */
[----:B------:R-:W-:Y:S05]  /*3680*/  BRA `(.L_x_96) ;  /* 0x0000000800907947 */ /* 0x000fea0003800000 */
.L_x_35:
[----:B------:R-:W-:Y:S01]  /*3690*/  ISETP.GT.AND P0, PT, R4, 0x1, PT ;  /* 0x000000010400780c */ /* 0x000fe20003f04270 */
[----:B------:R-:W-:Y:S01]  /*36a0*/  ULDC.64 UR4, c[0x0][0x5c0] ;  /* 0x0001700000047ab9 */ /* 0x000fe20000000a00 */
[-C--:B------:R-:W-:Y:S01]  /*36b0*/  FMUL R24, R24, R56.reuse ;  /* 0x0000003818187220 */ /* 0x080fe20000400000 */
[-C--:B------:R-:W-:Y:S01]  /*36c0*/  FMUL R25, R25, R56.reuse ;  /* 0x0000003819197220 */ /* 0x080fe20000400000 */
[----:B------:R-:W-:Y:S01]  /*36d0*/  ISETP.GT.AND P3, PT, R3, RZ, P0 ;  /* 0x000000ff0300720c */ /* 0x000fe20000764270 */
[-C--:B------:R-:W-:Y:S01]  /*36e0*/  FMUL R26, R26, R56.reuse ;  /* 0x000000381a1a7220 */ /* 0x080fe20000400000 */
[----:B------:R-:W-:Y:S01]  /*36f0*/  LEA R6, P4, R60, UR4, 0x1 ;  /* 0x000000043c067c11 */ /* 0x000fe2000f8808ff */
[----:B------:R-:W-:Y:S01]  /*3700*/  FMUL R27, R27, R56 ;  /* 0x000000381b1b7220 */ /* 0x000fe20000400000 */
[----:B------:R-:W-:Y:S01]  /*3710*/  F2FP.F16.F32.PACK_AB R24, RZ, R24 ;  /* 0x00000018ff18723e */ /* 0x000fe200000000ff */
[-C--:B------:R-:W-:Y:S01]  /*3720*/  FMUL R28, R28, R56.reuse ;  /* 0x000000381c1c7220 */ /* 0x080fe20000400000 */
[----:B------:R-:W-:Y:S01]  /*3730*/  LEA.HI.X R7, R60, UR5, R75, 0x1, P4 ;  /* 0x000000053c077c11 */ /* 0x000fe2000a0f0c4b */
[-C--:B------:R-:W-:Y:S01]  /*3740*/  FMUL R29, R29, R56.reuse ;  /* 0x000000381d1d7220 */ /* 0x080fe20000400000 */
[----:B------:R-:W-:Y:S01]  /*3750*/  F2FP.F16.F32.PACK_AB R25, RZ, R25 ;  /* 0x00000019ff19723e */ /* 0x000fe200000000ff */
[-C--:B------:R-:W-:Y:S01]  /*3760*/  FMUL R30, R30, R56.reuse ;  /* 0x000000381e1e7220 */ /* 0x080fe20000400000 */
[----:B------:R-:W-:Y:S01]  /*3770*/  SHF.L.U64.HI R67, R66, 0x4, R67 ;  /* 0x0000000442437819 */ /* 0x000fe20000010243 */
[----:B------:R-:W-:Y:S01]  /*3780*/  @P1 STG.E.U16 desc[UR36][R6.64], R24 ;  /* 0x0000001806001986 */ /* 0x000fe2000c101524 */
[----:B------:R-:W-:Y:S01]  /*3790*/  ISETP.GT.AND P1, PT, R4, 0x8, PT ;  /* 0x000000080400780c */ /* 0x000fe20003f24270 */
[----:B------:R-:W-:Y:S01]  /*37a0*/  FMUL R31, R31, R56 ;  /* 0x000000381f1f7220 */ /* 0x000fe20000400000 */
[C---:B------:R-:W-:Y:S01]  /*37b0*/  ISETP.GT.AND P4, PT, R3.reuse, 0x8, P0 ;  /* 0x000000080300780c */ /* 0x040fe20000784270 */
[----:B------:R-:W-:Y:S01]  /*37c0*/  @P3 STG.E.U16 desc[UR36][R6.64+0x2], R25 ;  /* 0x0000021906003986 */ /* 0x000fe2000c101524 */
[----:B------:R-:W-:Y:S01]  /*37d0*/  LEA R8, P3, R66, R6, 0x4 ;  /* 0x0000000642087211 */ /* 0x000fe200078620ff */
[-C--:B------:R-:W-:Y:S01]  /*37e0*/  FMUL R32, R32, R56.reuse ;  /* 0x0000003820207220 */ /* 0x080fe20000400000 */
[----:B------:R-:W-:Y:S01]  /*37f0*/  ISETP.GT.AND P2, PT, R3, 0x8, P2 ;  /* 0x000000080300780c */ /* 0x000fe20001744270 */
[-C--:B------:R-:W-:Y:S01]  /*3800*/  FMUL R33, R33, R56.reuse ;  /* 0x0000003821217220 */ /* 0x080fe20000400000 */
[----:B------:R-:W-:Y:S01]  /*3810*/  ISETP.GT.AND P0, PT, R4, 0x9, PT ;  /* 0x000000090400780c */ /* 0x000fe20003f04270 */
[----:B------:R-:W-:Y:S01]  /*3820*/  IMAD.X R9, R67, 0x1, R7, P3 ;  /* 0x0000000143097824 */ /* 0x000fe200018e0607 */
[C---:B------:R-:W-:Y:S01]  /*3830*/  ISETP.GT.AND P5, PT, R3.reuse, RZ, P1 ;  /* 0x000000ff0300720c */ /* 0x040fe20000fa4270 */
[-C--:B------:R-:W-:Y:S01]  /*3840*/  FMUL R34, R34, R56.reuse ;  /* 0x0000003822227220 */ /* 0x080fe20000400000 */
[----:B------:R-:W-:Y:S01]  /*3850*/  ISETP.GT.AND P3, PT, R3, RZ, P0 ;  /* 0x000000ff0300720c */ /* 0x000fe20000764270 */
[----:B------:R-:W-:Y:S01]  /*3860*/  FMUL R35, R35, R56 ;  /* 0x0000003823237220 */ /* 0x000fe20000400000 */
[----:B------:R-:W-:Y:S01]  /*3870*/  F2FP.F16.F32.PACK_AB R26, RZ, R26 ;  /* 0x0000001aff1a723e */ /* 0x000fe200000000ff */
[-C--:B------:R-:W-:Y:S01]  /*3880*/  FMUL R36, R36, R56.reuse ;  /* 0x0000003824247220 */ /* 0x080fe20000400000 */
[----:B------:R-:W-:Y:S01]  /*3890*/  F2FP.F16.F32.PACK_AB R27, RZ, R27 ;  /* 0x0000001bff1b723e */ /* 0x000fe200000000ff */
[----:B------:R-:W-:Y:S01]  /*38a0*/  FMUL R37, R37, R56 ;  /* 0x0000003825257220 */ /* 0x000fe20000400000 */
[----:B------:R-:W-:Y:S01]  /*38b0*/  F2FP.F16.F32.PACK_AB R28, RZ, R28 ;  /* 0x0000001cff1c723e */ /* 0x000fe200000000ff */
[----:B------:R-:W-:Y:S01]  /*38c0*/  @P2 STG.E.U16 desc[UR36][R8.64], R26 ;  /* 0x0000001a08002986 */ /* 0x000fe2000c101524 */
[----:B------:R-:W-:Y:S01]  /*38d0*/  F2FP.F16.F32.PACK_AB R29, RZ, R29 ;  /* 0x0000001dff1d723e */ /* 0x000fe200000000ff */
[-C--:B------:R-:W-:Y:S01]  /*38e0*/  FMUL R38, R38, R56.reuse ;  /* 0x0000003826267220 */ /* 0x080fe20000400000 */
[----:B------:R-:W-:Y:S01]  /*38f0*/  ISETP.GT.AND P2, PT, R3, 0x8, P1 ;  /* 0x000000080300780c */ /* 0x000fe20000f44270 */
[----:B------:R-:W-:Y:S01]  /*3900*/  @P4 STG.E.U16 desc[UR36][R8.64+0x2], R27 ;  /* 0x0000021b08004986 */ /* 0x000fe2000c101524 */
[----:B------:R-:W-:Y:S01]  /*3910*/  ISETP.GT.AND P1, PT, R4, 0x10, PT ;  /* 0x000000100400780c */ /* 0x000fe20003f24270 */
[----:B------:R-:W-:Y:S01]  /*3920*/  FMUL R39, R39, R56 ;  /* 0x0000003827277220 */ /* 0x000fe20000400000 */
[----:B------:R-:W-:Y:S01]  /*3930*/  F2FP.F16.F32.PACK_AB R30, RZ, R30 ;  /* 0x0000001eff1e723e */ /* 0x000fe200000000ff */
[----:B------:R-:W-:Y:S01]  /*3940*/  @P5 STG.E.U16 desc[UR36][R6.64+0x10], R28 ;  /* 0x0000101c06005986 */ /* 0x000fe2000c101524 */
[C---:B------:R-:W-:Y:S01]  /*3950*/  ISETP.GT.AND P4, PT, R3.reuse, RZ, P1 ;  /* 0x000000ff0300720c */ /* 0x040fe20000f84270 */
[-C--:B------:R-:W-:Y:S01]  /*3960*/  FMUL R40, R40, R56.reuse ;  /* 0x0000003828287220 */ /* 0x080fe20000400000 */
[----:B------:R-:W-:Y:S01]  /*3970*/  F2FP.F16.F32.PACK_AB R31, RZ, R31 ;  /* 0x0000001fff1f723e */ /* 0x000fe200000000ff */
[----:B------:R-:W-:Y:S01]  /*3980*/  @P3 STG.E.U16 desc[UR36][R6.64+0x12], R29 ;  /* 0x0000121d06003986 */ /* 0x000fe2000c101524 */
[----:B------:R-:W-:Y:S01]  /*3990*/  ISETP.GT.AND P3, PT, R3, 0x8, P0 ;  /* 0x000000080300780c */ /* 0x000fe20000764270 */
[----:B------:R-:W-:Y:S01]  /*39a0*/  FMUL R41, R41, R56 ;  /* 0x0000003829297220 */ /* 0x000fe20000400000 */
[----:B------:R-:W-:Y:S01]  /*39b0*/  ISETP.GT.AND P0, PT, R4, 0x11, PT ;  /* 0x000000110400780c */ /* 0x000fe20003f04270 */
[----:B------:R-:W-:Y:S01]  /*39c0*/  @P2 STG.E.U16 desc[UR36][R8.64+0x10], R30 ;  /* 0x0000101e08002986 */ /* 0x000fe2000c101524 */
[----:B------:R-:W-:Y:S01]  /*39d0*/  F2FP.F16.F32.PACK_AB R32, RZ, R32 ;  /* 0x00000020ff20723e */ /* 0x000fe200000000ff */
[-C--:B------:R-:W-:Y:S01]  /*39e0*/  FMUL R42, R42, R56.reuse ;  /* 0x000000382a2a7220 */ /* 0x080fe20000400000 */
[----:B------:R-:W-:Y:S01]  /*39f0*/  ISETP.GT.AND P5, PT, R3, RZ, P0 ;  /* 0x000000ff0300720c */ /* 0x000fe200007a4270 */
[-C--:B------:R-:W-:Y:S01]  /*3a00*/  FMUL R43, R43, R56.reuse ;  /* 0x000000382b2b7220 */ /* 0x080fe20000400000 */
[----:B------:R-:W-:Y:S01]  /*3a10*/  ISETP.GT.AND P2, PT, R3, 0x8, P1 ;  /* 0x000000080300780c */ /* 0x000fe20000f44270 */
[-C--:B------:R-:W-:Y:S01]  /*3a20*/  FMUL R44, R44, R56.reuse ;  /* 0x000000382c2c7220 */ /* 0x080fe20000400000 */
[----:B------:R-:W-:Y:S01]  /*3a30*/  ISETP.GT.AND P1, PT, R4, 0x18, PT ;  /* 0x000000180400780c */ /* 0x000fe20003f24270 */
[-C--:B------:R-:W-:Y:S01]  /*3a40*/  FMUL R45, R45, R56.reuse ;  /* 0x000000382d2d7220 */ /* 0x080fe20000400000 */
[----:B------:R-:W-:Y:S01]  /*3a50*/  F2FP.F16.F32.PACK_AB R33, RZ, R33 ;  /* 0x00000021ff21723e */ /* 0x000fe200000000ff */
[----:B------:R-:W-:Y:S01]  /*3a60*/  @P3 STG.E.U16 desc[UR36][R8.64+0x12], R31 ;  /* 0x0000121f08003986 */ /* 0x000fe2000c101524 */
[C---:B------:R-:W-:Y:S01]  /*3a70*/  ISETP.GT.AND P3, PT, R3.reuse, 0x8, P0 ;  /* 0x000000080300780c */ /* 0x040fe20000764270 */
[-C--:B------:R-:W-:Y:S01]  /*3a80*/  FMUL R46, R46, R56.reuse ;  /* 0x000000382e2e7220 */ /* 0x080fe20000400000 */
[----:B------:R-:W-:Y:S01]  /*3a90*/  ISETP.GT.AND P0, PT, R4, 0x19, PT ;  /* 0x000000190400780c */ /* 0x000fe20003f04270 */
[----:B------:R-:W-:Y:S01]  /*3aa0*/  @P4 STG.E.U16 desc[UR36][R6.64+0x20], R32 ;  /* 0x0000202006004986 */ /* 0x000fe2000c101524 */
[----:B------:R-:W-:Y:S01]  /*3ab0*/  ISETP.GT.AND P4, PT, R3, RZ, P1 ;  /* 0x000000ff0300720c */ /* 0x000fe20000f84270 */
[----:B------:R-:W-:Y:S01]  /*3ac0*/  FMUL R47, R47, R56 ;  /* 0x000000382f2f7220 */ /* 0x000fe20000400000 */
[----:B------:R-:W-:Y:S01]  /*3ad0*/  F2FP.F16.F32.PACK_AB R34, RZ, R34 ;  /* 0x00000022ff22723e */ /* 0x000fe200000000ff */
[----:B------:R-:W-:Y:S01]  /*3ae0*/  @P5 STG.E.U16 desc[UR36][R6.64+0x22], R33 ;  /* 0x0000222106005986 */ /* 0x000fe2000c101524 */
[----:B------:R-:W-:Y:S01]  /*3af0*/  ISETP.GT.AND P5, PT, R3, RZ, P0 ;  /* 0x000000ff0300720c */ /* 0x000fe200007a4270 */
[----:B------:R-:W-:Y:S01]  /*3b00*/  FMUL R48, R48, R56 ;  /* 0x0000003830307220 */ /* 0x000fe20000400000 */
[----:B------:R-:W-:Y:S01]  /*3b10*/  F2FP.F16.F32.PACK_AB R35, RZ, R35 ;  /* 0x00000023ff23723e */ /* 0x000fe200000000ff */
[----:B------:R-:W-:Y:S01]  /*3b20*/  @P2 STG.E.U16 desc[UR36][R8.64+0x20], R34 ;  /* 0x0000202208002986 */ /* 0x000fe2000c101524 */
[----:B------:R-:W-:Y:S01]  /*3b30*/  F2FP.F16.F32.PACK_AB R36, RZ, R36 ;  /* 0x00000024ff24723e */ /* 0x000fe200000000ff */
[-C--:B------:R-:W-:Y:S01]  /*3b40*/  FMUL R49, R49, R56.reuse ;  /* 0x0000003831317220 */ /* 0x080fe20000400000 */
[C---:B------:R-:W-:Y:S01]  /*3b50*/  ISETP.GT.AND P2, PT, R3.reuse, 0x8, P1 ;  /* 0x000000080300780c */ /* 0x040fe20000f44270 */
[----:B------:R-:W-:Y:S01]  /*3b60*/  @P3 STG.E.U16 desc[UR36][R8.64+0x22], R35 ;  /* 0x0000222308003986 */ /* 0x000fe2000c101524 */
[----:B------:R-:W-:Y:S01]  /*3b70*/  ISETP.GT.AND P1, PT, R4, 0x20, PT ;  /* 0x000000200400780c */ /* 0x000fe20003f24270 */
[-C--:B------:R-:W-:Y:S01]  /*3b80*/  FMUL R50, R50, R56.reuse ;  /* 0x0000003832327220 */ /* 0x080fe20000400000 */
[----:B------:R-:W-:Y:S01]  /*3b90*/  F2FP.F16.F32.PACK_AB R37, RZ, R37 ;  /* 0x00000025ff25723e */ /* 0x000fe200000000ff */
[----:B------:R-:W-:Y:S01]  /*3ba0*/  @P4 STG.E.U16 desc[UR36][R6.64+0x30], R36 ;  /* 0x0000302406004986 */ /* 0x000fe2000c101524 */
[----:B------:R-:W-:Y:S01]  /*3bb0*/  ISETP.GT.AND P3, PT, R3, 0x8, P0 ;  /* 0x000000080300780c */ /* 0x000fe20000764270 */
[-C--:B------:R-:W-:Y:S01]  /*3bc0*/  FMUL R51, R51, R56.reuse ;  /* 0x0000003833337220 */ /* 0x080fe20000400000 */
[----:B------:R-:W-:Y:S01]  /*3bd0*/  ISETP.GT.AND P0, PT, R4, 0x21, PT ;  /* 0x000000210400780c */ /* 0x000fe20003f04270 */
[----:B------:R-:W-:Y:S01]  /*3be0*/  @P5 STG.E.U16 desc[UR36][R6.64+0x32], R37 ;  /* 0x0000322506005986 */ /* 0x000fe2000c101524 */
        /* <DEDUP_REMOVED lines=10> */
[----:B------:R-:W-:-:S02]  /*3c90*/  F2FP.F16.F32.PACK_AB R41, RZ, R41 ;  /* 0x00000029ff29723e */ /* 0x000fc400000000ff */
[C---:B------:R-:W-:Y:S01]  /*3ca0*/  ISETP.GT.AND P1, PT, R3.reuse, 0x8, P1 ;  /* 0x000000080300780c */ /* 0x040fe20000f24270 */
[----:B------:R-:W-:Y:S01]  /*3cb0*/  @P3 STG.E.U16 desc[UR36][R8.64+0x32], R39 ;  /* 0x0000322708003986 */ /* 0x000fe2000c101524 */
[C---:B------:R-:W-:Y:S02]  /*3cc0*/  ISETP.GT.AND P2, PT, R3.reuse, 0x8, P0 ;  /* 0x000000080300780c */ /* 0x040fe40000744270 */
[C---:B------:R-:W-:Y:S01]  /*3cd0*/  ISETP.GT.AND P0, PT, R4.reuse, 0x29, PT ;  /* 0x000000290400780c */ /* 0x040fe20003f04270 */
[----:B------:R-:W-:Y:S01]  /*3ce0*/  @P4 STG.E.U16 desc[UR36][R6.64+0x40], R40 ;  /* 0x0000402806004986 */ /* 0x000fe2000c101524 */
[----:B------:R-:W-:Y:S02]  /*3cf0*/  ISETP.GT.AND P4, PT, R4, 0x28, PT ;  /* 0x000000280400780c */ /* 0x000fe40003f84270 */
[----:B------:R-:W-:Y:S01]  /*3d00*/  F2FP.F16.F32.PACK_AB R42, RZ, R42 ;  /* 0x0000002aff2a723e */ /* 0x000fe200000000ff */
[----:B------:R-:W-:Y:S01]  /*3d10*/  @P5 STG.E.U16 desc[UR36][R6.64+0x42], R41 ;  /* 0x0000422906005986 */ /* 0x000fe2000c101524 */
[----:B------:R-:W-:-:S02]  /*3d20*/  ISETP.GT.AND P5, PT, R3, RZ, P4 ;  /* 0x000000ff0300720c */ /* 0x000fc400027a4270 */
[C---:B------:R-:W-:Y:S01]  /*3d30*/  ISETP.GT.AND P3, PT, R3.reuse, RZ, P0 ;  /* 0x000000ff0300720c */ /* 0x040fe20000764270 */
[----:B------:R-:W-:Y:S01]  /*3d40*/  @P1 STG.E.U16 desc[UR36][R8.64+0x40], R42 ;  /* 0x0000402a08001986 */ /* 0x000fe2000c101524 */
[----:B------:R-:W-:Y:S02]  /*3d50*/  F2FP.F16.F32.PACK_AB R43, RZ, R43 ;  /* 0x0000002bff2b723e */ /* 0x000fe400000000ff */
[----:B------:R-:W-:Y:S02]  /*3d60*/  F2FP.F16.F32.PACK_AB R44, RZ, R44 ;  /* 0x0000002cff2c723e */ /* 0x000fe400000000ff */
[C---:B------:R-:W-:Y:S01]  /*3d70*/  ISETP.GT.AND P4, PT, R3.reuse, 0x8, P4 ;  /* 0x000000080300780c */ /* 0x040fe20002784270 */
[----:B------:R-:W-:Y:S01]  /*3d80*/  @P2 STG.E.U16 desc[UR36][R8.64+0x42], R43 ;  /* 0x0000422b08002986 */ /* 0x000fe2000c101524 */
[----:B------:R-:W-:Y:S02]  /*3d90*/  F2FP.F16.F32.PACK_AB R45, RZ, R45 ;  /* 0x0000002dff2d723e */ /* 0x000fe400000000ff */
[----:B------:R-:W-:Y:S01]  /*3da0*/  ISETP.GT.AND P2, PT, R4, 0x31, PT ;  /* 0x000000310400780c */ /* 0x000fe20003f44270 */
[----:B------:R-:W-:Y:S01]  /*3db0*/  @P5 STG.E.U16 desc[UR36][R6.64+0x50], R44 ;  /* 0x0000502c06005986 */ /* 0x000fe2000c101524 */
[----:B------:R-:W-:-:S02]  /*3dc0*/  ISETP.GT.AND P5, PT, R3, 0x8, P0 ;  /* 0x000000080300780c */ /* 0x000fc400007a4270 */
[C---:B------:R-:W-:Y:S01]  /*3dd0*/  ISETP.GT.AND P1, PT, R4.reuse, 0x38, PT ;  /* 0x000000380400780c */ /* 0x040fe20003f24270 */
[----:B------:R-:W-:Y:S01]  /*3de0*/  @P3 STG.E.U16 desc[UR36][R6.64+0x52], R45 ;  /* 0x0000522d06003986 */ /* 0x000fe2000c101524 */
[C---:B------:R-:W-:Y:S02]  /*3df0*/  ISETP.GT.AND P3, PT, R4.reuse, 0x30, PT ;  /* 0x000000300400780c */ /* 0x040fe40003f64270 */
[----:B------:R-:W-:Y:S01]  /*3e00*/  ISETP.GT.AND P0, PT, R4, 0x39, PT ;  /* 0x000000390400780c */ /* 0x000fe20003f04270 */
[----:B------:R-:W-:Y:S01]  /*3e10*/  @P4 IMAD.MOV.U32 R4, RZ, RZ, R8 ;  /* 0x000000ffff044224 */ /* 0x000fe200078e0008 */
[----:B------:R-:W-:Y:S01]  /*3e20*/  F2FP.F16.F32.PACK_AB R46, RZ, R46 ;  /* 0x0000002eff2e723e */ /* 0x000fe200000000ff */
[----:B------:R-:W-:Y:S01]  /*3e30*/  @P4 IMAD.MOV.U32 R5, RZ, RZ, R9 ;  /* 0x000000ffff054224 */ /* 0x000fe200078e0009 */
[----:B------:R-:W-:Y:S02]  /*3e40*/  F2FP.F16.F32.PACK_AB R47, RZ, R47 ;  /* 0x0000002fff2f723e */ /* 0x000fe400000000ff */
[----:B------:R-:W-:-:S02]  /*3e50*/  F2FP.F16.F32.PACK_AB R48, RZ, R48 ;  /* 0x00000030ff30723e */ /* 0x000fc400000000ff */
[----:B------:R0:W-:Y:S01]  /*3e60*/  @P4 STG.E.U16 desc[UR36][R4.64+0x50], R46 ;  /* 0x0000502e04004986 */ /* 0x0001e2000c101524 */
[C---:B------:R-:W-:Y:S02]  /*3e70*/  ISETP.GT.AND P4, PT, R3.reuse, RZ, P2 ;  /* 0x000000ff0300720c */ /* 0x040fe40001784270 */
[----:B------:R-:W-:Y:S02]  /*3e80*/  F2FP.F16.F32.PACK_AB R49, RZ, R49 ;  /* 0x00000031ff31723e */ /* 0x000fe400000000ff */
[----:B------:R-:W-:Y:S02]  /*3e90*/  ISETP.GT.AND P2, PT, R3, 0x8, P2 ;  /* 0x000000080300780c */ /* 0x000fe40001744270 */
[----:B------:R-:W-:Y:S02]  /*3ea0*/  F2FP.F16.F32.PACK_AB R50, RZ, R50 ;  /* 0x00000032ff32723e */ /* 0x000fe400000000ff */
[----:B------:R-:W-:Y:S02]  /*3eb0*/  F2FP.F16.F32.PACK_AB R51, RZ, R51 ;  /* 0x00000033ff33723e */ /* 0x000fe400000000ff */
[----:B------:R-:W-:Y:S01]  /*3ec0*/  F2FP.F16.F32.PACK_AB R52, RZ, R52 ;  /* 0x00000034ff34723e */ /* 0x000fe200000000ff */
[----:B0-----:R-:W-:Y:S01]  /*3ed0*/  @P5 IMAD.MOV.U32 R4, RZ, RZ, R8 ;  /* 0x000000ffff045224 */ /* 0x001fe200078e0008 */
[----:B------:R-:W-:Y:S01]  /*3ee0*/  F2FP.F16.F32.PACK_AB R53, RZ, R53 ;  /* 0x00000035ff35723e */ /* 0x000fe200000000ff */
[----:B------:R-:W-:Y:S01]  /*3ef0*/  @P5 IMAD.MOV.U32 R5, RZ, RZ, R9 ;  /* 0x000000ffff055224 */ /* 0x000fe200078e0009 */
[----:B------:R-:W-:-:S02]  /*3f00*/  F2FP.F16.F32.PACK_AB R54, RZ, R54 ;  /* 0x00000036ff36723e */ /* 0x000fc400000000ff */
[----:B------:R-:W-:Y:S02]  /*3f10*/  F2FP.F16.F32.PACK_AB R55, RZ, R55 ;  /* 0x00000037ff37723e */ /* 0x000fe400000000ff */
[----:B------:R0:W-:Y:S01]  /*3f20*/  @P5 STG.E.U16 desc[UR36][R4.64+0x52], R47 ;  /* 0x0000522f04005986 */ /* 0x0001e2000c101524 */
[C---:B------:R-:W-:Y:S02]  /*3f30*/  ISETP.GT.AND P5, PT, R3.reuse, RZ, P3 ;  /* 0x000000ff0300720c */ /* 0x040fe40001fa4270 */
[----:B------:R-:W-:-:S11]  /*3f40*/  ISETP.GT.AND P3, PT, R3, 0x8, P3 ;  /* 0x000000080300780c */ /* 0x000fd60001f64270 */
[----:B0-----:R-:W-:Y:S02]  /*3f50*/  @P5 IMAD.MOV.U32 R4, RZ, RZ, R6 ;  /* 0x000000ffff045224 */ /* 0x001fe400078e0006 */
[----:B------:R-:W-:-:S05]  /*3f60*/  @P5 IMAD.MOV.U32 R5, RZ, RZ, R7 ;  /* 0x000000ffff055224 */ /* 0x000fca00078e0007 */
[----:B------:R0:W-:Y:S01]  /*3f70*/  @P5 STG.E.U16 desc[UR36][R4.64+0x60], R48 ;  /* 0x0000603004005986 */ /* 0x0001e2000c101524 */
[C---:B------:R-:W-:Y:S02]  /*3f80*/  ISETP.GT.AND P5, PT, R3.reuse, RZ, P0 ;  /* 0x000000ff0300720c */ /* 0x040fe400007a4270 */
[----:B------:R-:W-:Y:S01]  /*3f90*/  ISETP.GT.AND P0, PT, R3, 0x8, P0 ;  /* 0x000000080300780c */ /* 0x000fe20000704270 */
[----:B0-----:R-:W-:Y:S02]  /*3fa0*/  @P4 IMAD.MOV.U32 R4, RZ, RZ, R6 ;  /* 0x000000ffff044224 */ /* 0x001fe400078e0006 */
[----:B------:R-:W-:-:S05]  /*3fb0*/  @P4 IMAD.MOV.U32 R5, RZ, RZ, R7 ;  /* 0x000000ffff054224 */ /* 0x000fca00078e0007 */
[----:B------:R0:W-:Y:S01]  /*3fc0*/  @P4 STG.E.U16 desc[UR36][R4.64+0x62], R49 ;  /* 0x0000623104004986 */ /* 0x0001e2000c101524 */
[C---:B------:R-:W-:Y:S02]  /*3fd0*/  ISETP.GT.AND P4, PT, R3.reuse, RZ, P1 ;  /* 0x000000ff0300720c */ /* 0x040fe40000f84270 */
[----:B------:R-:W-:Y:S01]  /*3fe0*/  ISETP.GT.AND P1, PT, R3, 0x8, P1 ;  /* 0x000000080300780c */ /* 0x000fe20000f24270 */
[----:B0-----:R-:W-:Y:S02]  /*3ff0*/  @P3 IMAD.MOV.U32 R4, RZ, RZ, R8 ;  /* 0x000000ffff043224 */ /* 0x001fe400078e0008 */
[----:B------:R-:W-:-:S05]  /*4000*/  @P3 IMAD.MOV.U32 R5, RZ, RZ, R9 ;  /* 0x000000ffff053224 */ /* 0x000fca00078e0009 */
[----:B------:R0:W-:Y:S02]  /*4010*/  @P3 STG.E.U16 desc[UR36][R4.64+0x60], R50 ;  /* 0x0000603204003986 */ /* 0x0001e4000c101524 */
[----:B0-----:R-:W-:Y:S02]  /*4020*/  @P2 IMAD.MOV.U32 R4, RZ, RZ, R8 ;  /* 0x000000ffff042224 */ /* 0x001fe400078e0008 */
[----:B------:R-:W-:-:S05]  /*4030*/  @P2 IMAD.MOV.U32 R5, RZ, RZ, R9 ;  /* 0x000000ffff052224 */ /* 0x000fca00078e0009 */
[----:B------:R0:W-:Y:S02]  /*4040*/  @P2 STG.E.U16 desc[UR36][R4.64+0x62], R51 ;  /* 0x0000623304002986 */ /* 0x0001e4000c101524 */
[----:B0-----:R-:W-:Y:S02]  /*4050*/  @P4 IMAD.MOV.U32 R4, RZ, RZ, R6 ;  /* 0x000000ffff044224 */ /* 0x001fe400078e0006 */
[----:B------:R-:W-:-:S05]  /*4060*/  @P4 IMAD.MOV.U32 R5, RZ, RZ, R7 ;  /* 0x000000ffff054224 */ /* 0x000fca00078e0007 */
[----:B------:R0:W-:Y:S04]  /*4070*/  @P4 STG.E.U16 desc[UR36][R4.64+0x70], R52 ;  /* 0x0000703404004986 */ /* 0x0001e8000c101524 */
[----:B------:R4:W-:Y:S01]  /*4080*/  @P5 STG.E.U16 desc[UR36][R6.64+0x72], R53 ;  /* 0x0000723506005986 */ /* 0x0009e2000c101524 */
[----:B0-----:R-:W-:Y:S02]  /*4090*/  @P1 IMAD.MOV.U32 R4, RZ, RZ, R8 ;  /* 0x000000ffff041224 */ /* 0x001fe400078e0008 */
[----:B------:R-:W-:-:S05]  /*40a0*/  @P1 IMAD.MOV.U32 R5, RZ, RZ, R9 ;  /* 0x000000ffff051224 */ /* 0x000fca00078e0009 */
[----:B------:R4:W-:Y:S04]  /*40b0*/  @P1 STG.E.U16 desc[UR36][R4.64+0x70], R54 ;  /* 0x0000703604001986 */ /* 0x0009e8000c101524 */
[----:B------:R4:W-:Y:S02]  /*40c0*/  @P0 STG.E.U16 desc[UR36][R8.64+0x72], R55 ;  /* 0x0000723708000986 */ /* 0x0009e4000c101524 */
.L_x_96:
[----:B------:R-:W-:Y:S05]  /*40d0*/  BSYNC B0 ;  /* 0x0000000000007941 */ /* 0x000fea0003800000 */
.L_x_34:
[----:B------:R-:W-:Y:S01]  /*40e0*/  ULDC UR4, c[0x0][0xc] ;  /* 0x0000030000047ab9 */ /* 0x000fe20000000800 */
[----:B------:R-:W-:Y:S01]  /*40f0*/  ULDC UR5, c[0x0][0x10] ;  /* 0x0000040000057ab9 */ /* 0x000fe20000000800 */
[----:B------:R-:W0:Y:S01]  /*4100*/  LDC R3, c[0x0][0x14] ;  /* 0x00000500ff037b82 */ /* 0x000e220000000800 */
[----:B------:R-:W-:Y:S01]  /*4110*/  UIMAD.WIDE.U32 UR4, UR4, UR5, URZ ;  /* 0x00000005040472a5 */ /* 0x000fe2000f8e003f */
[----:B------:R-:W-:Y:S02]  /*4120*/  IMAD.MOV.U32 R61, RZ, RZ, -0x1 ;  /* 0xffffffffff3d7424 */ /* 0x000fe400078e00ff */
[----:B------:R-:W-:-:S03]  /*4130*/  IMAD.MOV.U32 R59, RZ, RZ, -0x1 ;  /* 0xffffffffff3b7424 */ /* 0x000fc600078e00ff */
[----:B0-----:R-:W-:-:S04]  /*4140*/  IMAD.WIDE.U32 R16, R3, UR4, R16 ;  /* 0x0000000403107c25 */ /* 0x001fc8000f8e0010 */
[----:B------:R-:W-:Y:S01]  /*4150*/  IMAD R3, R3, UR5, RZ ;  /* 0x0000000503037c24 */ /* 0x000fe2000f8e02ff */
[----:B------:R-:W-:Y:S02]  /*4160*/  ULDC.64 UR4, c[0x0][0x650] ;  /* 0x0001940000047ab9 */ /* 0x000fe40000000a00 */
[----:B------:R-:W-:Y:S01]  /*4170*/  ISETP.GE.U32.AND P0, PT, R16, UR4, PT ;  /* 0x0000000410007c0c */ /* 0x000fe2000bf06070 */
[--C-:B------:R-:W-:Y:S01]  /*4180*/  IMAD.IADD R17, R17, 0x1, R3.reuse ;  /* 0x0000000111117824 */ /* 0x100fe200078e0203 */
[----:B------:R-:W-:-:S04]  /*4190*/  PRMT R3, RZ, 0x7610, R3 ;  /* 0x00007610ff037816 */ /* 0x000fc80000000003 */
[----:B------:R-:W-:-:S13]  /*41a0*/  ISETP.GE.U32.AND.EX P0, PT, R17, UR5, PT, P0 ;  /* 0x0000000511007c0c */ /* 0x000fda000bf06100 */
[----:B------:R-:W-:Y:S05]  /*41b0*/  @P0 BRA `(.L_x_97) ;  /* 0x0000000400640947 */ /* 0x000fea0003800000 */
[----:B---3--:R-:W0:Y:S01]  /*41c0*/  S2R R12, SR_CTAID.X ;  /* 0x00000000000c7919 */ /* 0x008e220000002500 */
[----:B-12---:R-:W1:Y:S01]  /*41d0*/  LDC.64 R10, c[0x0][0x628] ;  /* 0x00018a00ff0a7b82 */ /* 0x006e620000000a00 */
[----:B------:R-:W-:Y:S01]  /*41e0*/  ULDC UR4, c[0x0][0x150] ;  /* 0x0000540000047ab9 */ /* 0x000fe20000000800 */
[----:B----4-:R-:W-:Y:S01]  /*41f0*/  IMAD.MOV.U32 R8, RZ, RZ, R16 ;  /* 0x000000ffff087224 */ /* 0x010fe200078e0010 */
[----:B-----5:R-:W2:Y:S01]  /*4200*/  S2R R24, SR_CTAID.Y ;  /* 0x0000000000187919 */ /* 0x020ea20000002600 */
[----:B------:R-:W-:-:S04]  /*4210*/  IMAD.MOV.U32 R9, RZ, RZ, R17 ;  /* 0x000000ffff097224 */ /* 0x000fc800078e0011 */
[----:B------:R-:W3:Y:S08]  /*4220*/  LDC R21, c[0x0][0x144] ;  /* 0x00005100ff157b82 */ /* 0x000ef00000000800 */
[----:B------:R-:W4:Y:S08]  /*4230*/  LDC R0, c[0x0][0x630] ;  /* 0x00018c00ff007b82 */ /* 0x000f300000000800 */
[----:B------:R-:W2:Y:S01]  /*4240*/  LDC.64 R14, c[0x0][0x620] ;  /* 0x00018800ff0e7b82 */ /* 0x000ea20000000a00 */
[----:B-1----:R-:W-:-:S04]  /*4250*/  ISETP.NE.U32.AND P0, PT, R10, RZ, PT ;  /* 0x000000ff0a00720c */ /* 0x002fc80003f05070 */
[----:B------:R-:W-:Y:S02]  /*4260*/  ISETP.NE.AND.EX P0, PT, R11, RZ, PT, P0 ;  /* 0x000000ff0b00720c */ /* 0x000fe40003f05300 */
[----:B0-----:R-:W-:-:S05]  /*4270*/  I2FP.F32.U32 R3, R12 ;  /* 0x0000000c00037245 */ /* 0x001fca0000201000 */
[----:B------:R-:W-:-:S04]  /*4280*/  FMUL R3, R3, UR4 ;  /* 0x0000000403037c20 */ /* 0x000fc80008400000 */
[----:B------:R0:W1:Y:S02]  /*4290*/  F2I.U32.TRUNC.NTZ R20, R3 ;  /* 0x0000000300147305 */ /* 0x000064000020f000 */
[----:B---34-:R-:W-:Y:S05]  /*42a0*/  @!P0 BRA `(.L_x_98) ;  /* 0x0000000000288947 */ /* 0x018fea0003800000 */
[----:B0-----:R-:W0:Y:S02]  /*42b0*/  LDC R3, c[0x0][0x634] ;  /* 0x00018d00ff037b82 */ /* 0x001e240000000800 */
        /* <DEDUP_REMOVED lines=9> */
.L_x_98:
[----:B------:R-:W3:Y:S01]  /*4350*/  LDC.64 R28, c[0x0][0x640] ;  /* 0x00019000ff1c7b82 */ /* 0x000ee20000000a00 */
[-CC-:B------:R-:W-:Y:S01]  /*4360*/  SHF.R.U64 R59, R8, R0.reuse, R9.reuse ;  /* 0x00000000083b7219 */ /* 0x180fe20000001209 */
[----:B-1----:R-:W-:Y:S01]  /*4370*/  IMAD.MOV R20, RZ, RZ, -R20 ;  /* 0x000000ffff147224 */ /* 0x002fe200078e0a14 */
[----:B------:R-:W-:Y:S01]  /*4380*/  SHF.R.U32.HI R0, RZ, R0, R9 ;  /* 0x00000000ff007219 */ /* 0x000fe20000011609 */
[----:B------:R-:W-:Y:S01]  /*4390*/  ULDC UR4, c[0x0][0x154] ;  /* 0x0000550000047ab9 */ /* 0x000fe20000000800 */
[----:B0-----:R-:W-:Y:S01]  /*43a0*/  IADD3 R3, P0, RZ, -R59, RZ ;  /* 0x8000003bff037210 */ /* 0x001fe20007f1e0ff */
[----:B------:R-:W-:Y:S02]  /*43b0*/  IMAD R21, R21, R20, R12 ;  /* 0x0000001415157224 */ /* 0x000fe400078e020c */
[----:B------:R-:W0:Y:S01]  /*43c0*/  LDC R6, c[0x0][0x618] ;  /* 0x00018600ff067b82 */ /* 0x000e220000000800 */
[----:B------:R-:W-:Y:S02]  /*43d0*/  IMAD.MOV.U32 R7, RZ, RZ, 0x1 ;  /* 0x00000001ff077424 */ /* 0x000fe400078e00ff */
[----:B------:R-:W-:-:S04]  /*43e0*/  IMAD.X R5, RZ, RZ, ~R0, P0 ;  /* 0x000000ffff057224 */ /* 0x000fc800000e0e00 */
[-C--:B--2---:R-:W-:Y:S01]  /*43f0*/  IMAD R0, R5, R14.reuse, RZ ;  /* 0x0000000e05007224 */ /* 0x084fe200078e02ff */
[----:B------:R-:W1:Y:S01]  /*4400*/  LDC R8, c[0x0][0x608] ;  /* 0x00018200ff087b82 */ /* 0x000e620000000800 */
[----:B------:R-:W-:-:S04]  /*4410*/  IMAD.WIDE.U32 R4, R3, R14, R16 ;  /* 0x0000000e03047225 */ /* 0x000fc800078e0010 */
[----:B------:R-:W-:Y:S01]  /*4420*/  IMAD R3, R3, R15, R0 ;  /* 0x0000000f03037224 */ /* 0x000fe200078e0200 */
[----:B------:R-:W-:Y:S02]  /*4430*/  I2FP.F32.U32 R0, R24 ;  /* 0x0000001800007245 */ /* 0x000fe40000201000 */
[----:B------:R-:W2:Y:S01]  /*4440*/  LDC R26, c[0x0][0x658] ;  /* 0x00019600ff1a7b82 */ /* 0x000ea20000000800 */
[----:B------:R-:W-:Y:S01]  /*4450*/  IMAD.IADD R3, R5, 0x1, R3 ;  /* 0x0000000105037824 */ /* 0x000fe200078e0203 */
[----:B---3--:R-:W-:Y:S01]  /*4460*/  ISETP.NE.U32.AND P0, PT, R28, RZ, PT ;  /* 0x000000ff1c00720c */ /* 0x008fe20003f05070 */
[----:B------:R-:W-:Y:S01]  /*4470*/  FMUL R0, R0, UR4 ;  /* 0x0000000400007c20 */ /* 0x000fe20008400000 */
[----:B------:R-:W-:Y:S02]  /*4480*/  IMAD.MOV.U32 R5, RZ, RZ, -0x1 ;  /* 0xffffffffff057424 */ /* 0x000fe400078e00ff */
[----:B------:R-:W-:Y:S01]  /*4490*/  ISETP.NE.AND.EX P0, PT, R29, RZ, PT, P0 ;  /* 0x000000ff1d00720c */ /* 0x000fe20003f05300 */
[----:B------:R3:W4:Y:S01]  /*44a0*/  F2I.U32.TRUNC.NTZ R13, R0 ;  /* 0x00000000000d7305 */ /* 0x000722000020f000 */
[----:B------:R-:W3:Y:S01]  /*44b0*/  LDC R15, c[0x0][0x148] ;  /* 0x00005200ff0f7b82 */ /* 0x000ee20000000800 */
[----:B0-----:R-:W-:-:S02]  /*44c0*/  SHF.R.U64 R12, R4, R6, R3 ;  /* 0x00000006040c7219 */ /* 0x001fc40000001203 */
[----:B------:R-:W-:-:S05]  /*44d0*/  SHF.R.U32.HI R3, RZ, R6, R3 ;  /* 0x00000006ff037219 */ /* 0x000fca0000011603 */
[----:B------:R-:W0:Y:S01]  /*44e0*/  LDC R20, c[0x0][0x600] ;  /* 0x00018000ff147b82 */ /* 0x000e220000000800 */
[-CC-:B-1----:R-:W-:Y:S02]  /*44f0*/  SHF.R.U64 R10, R12, R8.reuse, R3.reuse ;  /* 0x000000080c0a7219 */ /* 0x182fe40000001203 */
[----:B------:R-:W-:-:S05]  /*4500*/  SHF.R.U32.HI R3, RZ, R8, R3 ;  /* 0x00000008ff037219 */ /* 0x000fca0000011603 */
[----:B------:R-:W1:Y:S01]  /*4510*/  LDC R27, c[0x0][0x648] ;  /* 0x00019200ff1b7b82 */ /* 0x000e620000000800 */
[-C--:B--2---:R-:W-:Y:S02]  /*4520*/  SHF.L.U32 R4, R5, R26.reuse, RZ ;  /* 0x0000001a05047219 */ /* 0x084fe400000006ff */
[-CC-:B------:R-:W-:Y:S02]  /*4530*/  SHF.R.U64 R14, R10, R26.reuse, R3.reuse ;  /* 0x0000001a0a0e7219 */ /* 0x180fe40000001203 */
[----:B------:R-:W-:Y:S02]  /*4540*/  SHF.R.U32.HI R5, RZ, R26, R3 ;  /* 0x0000001aff057219 */ /* 0x000fe40000011603 */
[----:B------:R-:W-:Y:S01]  /*4550*/  LOP3.LUT R25, RZ, R4, RZ, 0x33, !PT ;  /* 0x00000004ff197212 */ /* 0x000fe200078e33ff */
[----:B------:R-:W2:Y:S01]  /*4560*/  LDC R30, c[0x0][0x638] ;  /* 0x00018e00ff1e7b82 */ /* 0x000ea20000000800 */
[----:B------:R-:W-:Y:S01]  /*4570*/  SHF.L.U32 R26, R7, R26, RZ ;  /* 0x0000001a071a7219 */ /* 0x000fe200000006ff */
[----:B------:R-:W-:-:S06]  /*4580*/  IMAD.MOV.U32 R4, RZ, RZ, R14 ;  /* 0x000000ffff047224 */ /* 0x000fcc00078e000e */
[----:B------:R-:W0:Y:S01]  /*4590*/  LDC R31, c[0x0][0x610] ;  /* 0x00018400ff1f7b82 */ /* 0x000e220000000800 */
[----:B----4-:R-:W-:Y:S05]  /*45a0*/  @!P0 BRA `(.L_x_99) ;  /* 0x0000000000288947 */ /* 0x010fea0003800000 */
        /* <DEDUP_REMOVED lines=10> */
.L_x_99:
[----:B------:R-:W-:Y:S01]  /*4650*/  ISETP.NE.AND P0, PT, R2, 0x1, PT ;  /* 0x000000010200780c */ /* 0x000fe20003f05270 */
[----:B0-----:R-:W-:Y:S01]  /*4660*/  VIADD R7, R20, 0xffffffff ;  /* 0xffffffff14077836 */ /* 0x001fe20000000000 */
[----:B-1-3--:R-:W-:Y:S01]  /*4670*/  SHF.R.U64 R0, R4, R27, R5 ;  /* 0x0000001b04007219 */ /* 0x00afe20000001205 */
[----:B------:R-:W-:Y:S01]  /*4680*/  IMAD.MOV R13, RZ, RZ, -R13 ;  /* 0x000000ffff0d7224 */ /* 0x000fe200078e0a0d */
[----:B------:R-:W-:Y:S01]  /*4690*/  LOP3.LUT R5, R10, R25, RZ, 0xc0, !PT ;  /* 0x000000190a057212 */ /* 0x000fe200078ec0ff */
[----:B------:R-:W-:Y:S01]  /*46a0*/  IMAD.MOV.U32 R4, RZ, RZ, 0x1 ;  /* 0x00000001ff047424 */ /* 0x000fe200078e00ff */
[----:B------:R-:W-:Y:S01]  /*46b0*/  LOP3.LUT R12, R12, R7, RZ, 0xc0, !PT ;  /* 0x000000070c0c7212 */ /* 0x000fe200078ec0ff */
[----:B------:R-:W-:Y:S02]  /*46c0*/  IMAD.MOV R3, RZ, RZ, -R0 ;  /* 0x000000ffff037224 */ /* 0x000fe400078e0a00 */
[----:B------:R-:W-:Y:S02]  /*46d0*/  IMAD R0, R26, R0, R5 ;  /* 0x000000001a007224 */ /* 0x000fe400078e0205 */
[----:B--2---:R-:W-:-:S02]  /*46e0*/  IMAD R3, R3, R30, R14 ;  /* 0x0000001e03037224 */ /* 0x004fc400078e020e */
[----:B------:R-:W-:Y:S02]  /*46f0*/  @P0 IMAD R21, R15, R13, R24 ;  /* 0x0000000d0f150224 */ /* 0x000fe400078e0218 */
[----:B------:R-:W-:Y:S01]  /*4700*/  IMAD R5, R3, R20, R12 ;  /* 0x0000001403057224 */ /* 0x000fe200078e020c */
[----:B------:R-:W-:Y:S01]  /*4710*/  PRMT R3, R4, 0x7610, R3 ;  /* 0x0000761004037816 */ /* 0x000fe20000000003 */
[----:B------:R-:W-:-:S05]  /*4720*/  IMAD R0, R0, R31, R21 ;  /* 0x0000001f00007224 */ /* 0x000fca00078e0215 */
[----:B------:R-:W-:Y:S02]  /*4730*/  SEL R61, R5, R0, !P0 ;  /* 0x00000000053d7207 */ /* 0x000fe40004000000 */
[----:B------:R-:W-:-:S07]  /*4740*/  SEL R0, R0, R5, !P0 ;  /* 0x0000000500007207 */ /* 0x000fce0004000000 */
.L_x_97:
[----:B------:R-:W-:Y:S01]  /*4750*/  LOP3.LUT P0, RZ, R3, 0xff, RZ, 0xc0, !PT ;  /* 0x000000ff03ff7812 */ /* 0x000fe2000780c0ff */
[----:B------:R-:W-:-:S12]  /*4760*/  IMAD.MOV.U32 R60, RZ, RZ, R0 ;  /* 0x000000ffff3c7224 */ /* 0x000fd800078e0000 */
[----:B------:R-:W-:Y:S05]  /*4770*/  @P0 BRA `(.L_x_100) ;  /* 0xffffffc800940947 */ /* 0x000fea000383ffff */
[----:B------:R-:W-:Y:S05]  /*4780*/  EXIT ;  /* 0x000000000000794d */ /* 0x000fea0003800000 */
.L_x_7:
[----:B0-----:R-:W-:Y:S01]  /*4790*/  ULDC.64 UR4, c[0x0][0x650] ;  /* 0x0001940000047ab9 */ /* 0x001fe20000000a00 */
        /* <DEDUP_REMOVED lines=25> */
.L_x_102:
[----:B------:R-:W0:Y:S01]  /*4930*/  LDC.64 R28, c[0x0][0x640] ;  /* 0x00019000ff1c7b82 */ /* 0x000e220000000a00 */
[-CC-:B------:R-:W-:Y:S01]  /*4940*/  SHF.R.U64 R22, R12, R6.reuse, R13.reuse ;  /* 0x000000060c167219 */ /* 0x180fe2000000120d */
[----:B------:R-:W-:Y:S01]  /*4950*/  IMAD.MOV.U32 R30, RZ, RZ, 0x1 ;  /* 0x00000001ff1e7424 */ /* 0x000fe200078e00ff */
[----:B------:R-:W-:Y:S02]  /*4960*/  SHF.R.U32.HI R6, RZ, R6, R13 ;  /* 0x00000006ff067219 */ /* 0x000fe4000001160d */
        /* <DEDUP_REMOVED lines=8> */
[----:B------:R-:W-:Y:S01]  /*49f0*/  IMAD.IADD R9, R9, 0x1, R11 ;  /* 0x0000000109097824 */ /* 0x000fe200078e020b */
[----:B0-----:R-:W-:-:S04]  /*4a00*/  ISETP.NE.U32.AND P0, PT, R28, RZ, PT ;  /* 0x000000ff1c00720c */ /* 0x001fc80003f05070 */
[----:B------:R-:W-:Y:S02]  /*4a10*/  ISETP.NE.AND.EX P0, PT, R29, RZ, PT, P0 ;  /* 0x000000ff1d00720c */ /* 0x000fe40003f05300 */
[----:B------:R-:W0:Y:S01]  /*4a20*/  LDC R20, c[0x0][0x600] ;  /* 0x00018000ff147b82 */ /* 0x000e220000000800 */
[-CC-:B-1----:R-:W-:Y:S01]  /*4a30*/  SHF.R.U64 R14, R8, R10.reuse, R9.reuse ;  /* 0x0000000a080e7219 */ /* 0x182fe20000001209 */
[----:B------:R-:W-:Y:S01]  /*4a40*/  IMAD.MOV.U32 R8, RZ, RZ, -0x1 ;  /* 0xffffffffff087424 */ /* 0x000fe200078e00ff */
[----:B------:R-:W-:-:S05]  /*4a50*/  SHF.R.U32.HI R9, RZ, R10, R9 ;  /* 0x0000000aff097219 */ /* 0x000fca0000011609 */
[----:B------:R-:W1:Y:S01]  /*4a60*/  LDC R24, c[0x0][0x648] ;  /* 0x00019200ff187b82 */ /* 0x000e620000000800 */
[-CC-:B--2---:R-:W-:Y:S02]  /*4a70*/  SHF.R.U64 R23, R14, R12.reuse, R9.reuse ;  /* 0x0000000c0e177219 */ /* 0x184fe40000001209 */
[----:B------:R-:W-:-:S05]  /*4a80*/  SHF.R.U32.HI R6, RZ, R12, R9 ;  /* 0x0000000cff067219 */ /* 0x000fca0000011609 */
[----:B------:R-:W2:Y:S01]  /*4a90*/  LDC R26, c[0x0][0x638] ;  /* 0x00018e00ff1a7b82 */ /* 0x000ea20000000800 */
[-C--:B---3--:R-:W-:Y:S02]  /*4aa0*/  SHF.L.U32 R8, R8, R27.reuse, RZ ;  /* 0x0000001b08087219 */ /* 0x088fe400000006ff */
[-CC-:B------:R-:W-:Y:S02]  /*4ab0*/  SHF.R.U64 R25, R23, R27.reuse, R6.reuse ;  /* 0x0000001b17197219 */ /* 0x180fe40000001206 */
[----:B------:R-:W-:Y:S02]  /*4ac0*/  LOP3.LUT R32, RZ, R8, RZ, 0x33, !PT ;  /* 0x00000008ff207212 */ /* 0x000fe400078e33ff */
[----:B------:R-:W-:Y:S01]  /*4ad0*/  SHF.R.U32.HI R9, RZ, R27, R6 ;  /* 0x0000001bff097219 */ /* 0x000fe20000011606 */
[----:B------:R-:W3:Y:S01]  /*4ae0*/  LDC R31, c[0x0][0x610] ;  /* 0x00018400ff1f7b82 */ /* 0x000ee20000000800 */
[----:B------:R-:W-:Y:S01]  /*4af0*/  IMAD.MOV.U32 R8, RZ, RZ, R25 ;  /* 0x000000ffff087224 */ /* 0x000fe200078e0019 */
[----:B------:R-:W-:Y:S06]  /*4b00*/  @!P0 BRA `(.L_x_103) ;  /* 0x0000000000288947 */ /* 0x000fec0003800000 */
        /* <DEDUP_REMOVED lines=10> */
.L_x_103:
[----:B------:R-:W-:Y:S01]  /*4bb0*/  ISETP.NE.AND P0, PT, R2, 0x1, PT ;  /* 0x000000010200780c */ /* 0x000fe20003f05270 */
[----:B------:R-:W-:Y:S01]  /*4bc0*/  IMAD.MOV.U32 R13, RZ, RZ, R22 ;  /* 0x000000ffff0d7224 */ /* 0x000fe200078e0016 */
[----:B-1----:R-:W-:Y:S01]  /*4bd0*/  SHF.R.U64 R6, R8, R24, R9 ;  /* 0x0000001808067219 */ /* 0x002fe20000001209 */
[----:B0-----:R-:W-:Y:S01]  /*4be0*/  VIADD R9, R20, 0xffffffff ;  /* 0xffffffff14097836 */ /* 0x001fe20000000000 */
[----:B------:R-:W-:Y:S02]  /*4bf0*/  SHF.L.U32 R30, R30, R27, RZ ;  /* 0x0000001b1e1e7219 */ /* 0x000fe400000006ff */
[----:B------:R-:W-:Y:S01]  /*4c00*/  LOP3.LUT R5, R23, R32, RZ, 0xc0, !PT ;  /* 0x0000002017057212 */ /* 0x000fe200078ec0ff */
[----:B------:R-:W-:-:S04]  /*4c10*/  IMAD.MOV R8, RZ, RZ, -R6 ;  /* 0x000000ffff087224 */ /* 0x000fc800078e0a06 */
[----:B------:R-:W-:Y:S01]  /*4c20*/  IMAD R6, R30, R6, R5 ;  /* 0x000000061e067224 */ /* 0x000fe200078e0205 */
[----:B------:R-:W-:Y:S01]  /*4c30*/  LOP3.LUT R5, R14, R9, RZ, 0xc0, !PT ;  /* 0x000000090e057212 */ /* 0x000fe200078ec0ff */
[----:B------:R-:W-:Y:S02]  /*4c40*/  @P0 IMAD R3, R7, R21, R4 ;  /* 0x0000001507030224 */ /* 0x000fe400078e0204 */
[----:B--2---:R-:W-:Y:S02]  /*4c50*/  IMAD R4, R8, R26, R25 ;  /* 0x0000001a08047224 */ /* 0x004fe400078e0219 */
[----:B---3--:R-:W-:Y:S02]  /*4c60*/  IMAD R3, R6, R31, R3 ;  /* 0x0000001f06037224 */ /* 0x008fe400078e0203 */
[----:B------:R-:W-:Y:S02]  /*4c70*/  IMAD R4, R4, R20, R5 ;  /* 0x0000001404047224 */ /* 0x000fe400078e0205 */
[----:B------:R-:W-:-:S03]  /*4c80*/  IMAD.MOV.U32 R6, RZ, RZ, 0x1 ;  /* 0x00000001ff067424 */ /* 0x000fc600078e00ff */
[----:B------:R-:W-:Y:S02]  /*4c90*/  SEL R20, R4, R3, !P0 ;  /* 0x0000000304147207 */ /* 0x000fe40004000000 */
[----:B------:R-:W-:-:S07]  /*4ca0*/  SEL R11, R3, R4, !P0 ;  /* 0x00000004030b7207 */ /* 0x000fce0004000000 */
.L_x_101:
[----:B------:R-:W-:-:S08]  /*4cb0*/  NOP ;  /* 0x0000000000007918 */ /* 0x000fd00000000000 */
[----:B------:R-:W0:-:S00]  /*4cc0*/  USETMAXREG.DEALLOC.CTAPOOL 0x28 ;  /* 0x00000028000079c8 */ /* 0x000e0000080e0500 */
[----:B0-----:R-:W-:-:S13]  /*4cd0*/  ISETP.NE.AND P0, PT, R0, RZ, PT ;  /* 0x000000ff0000720c */ /* 0x001fda0003f05270 */
[----:B------:R-:W-:Y:S05]  /*4ce0*/  @P0 EXIT ;  /* 0x000000000000094d */ /* 0x000fea0003800000 */
[----:B------:R-:W-:Y:S01]  /*4cf0*/  LOP3.LUT P0, RZ, R6, 0xff, RZ, 0xc0, !PT ;  /* 0x000000ff06ff7812 */ /* 0x000fe2000780c0ff */
[----:B------:R-:W-:Y:S02]  /*4d00*/  IMAD.MOV.U32 R0, RZ, RZ, 0x1 ;  /* 0x00000001ff007424 */ /* 0x000fe400078e00ff */
[----:B------:R-:W-:-:S10]  /*4d10*/  IMAD.MOV.U32 R12, RZ, RZ, RZ ;  /* 0x000000ffff0c7224 */ /* 0x000fd400078e00ff */
[----:B------:R-:W-:Y:S05]  /*4d20*/  @!P0 BRA `(.L_x_104) ;  /* 0x0000000c007c8947 */ /* 0x000fea0003800000 */
[----:B------:R-:W0:Y:S01]  /*4d30*/  LDC R0, c[0x0][0x28c] ;  /* 0x0000a300ff007b82 */ /* 0x000e220000000800 */
[----:B------:R-:W-:Y:S01]  /*4d40*/  ULDC UR5, c[0x0][0x658] ;  /* 0x0001960000057ab9 */ /* 0x000fe20000000800 */
[----:B------:R-:W-:Y:S01]  /*4d50*/  UMOV UR11, 0xffffffff ;  /* 0xffffffff000b7882 */ /* 0x000fe20000000000 */
[----:B------:R-:W-:Y:S01]  /*4d60*/  UMOV UR15, 0x1 ;  /* 0x00000001000f7882 */ /* 0x000fe20000000000 */
[----:B------:R-:W-:Y:S01]  /*4d70*/  USHF.L.U32 UR11, UR11, UR5, URZ ;  /* 0x000000050b0b7299 */ /* 0x000fe2000800063f */
[----:B------:R-:W-:Y:S01]  /*4d80*/  BSSY B0, `(.L_x_104) ;  /* 0x00000d9000007945 */ /* 0x000fe20003800000 */
[----:B------:R-:W-:Y:S01]  /*4d90*/  ULDC UR9, c[0x0][0xc] ;  /* 0x0000030000097ab9 */ /* 0x000fe20000000800 */
[----:B------:R-:W-:Y:S01]  /*4da0*/  ULDC UR14, c[0x0][0x10] ;  /* 0x00000400000e7ab9 */ /* 0x000fe20000000800 */
[----:B------:R-:W1:Y:S01]  /*4db0*/  S2UR UR8, SR_CgaCtaId ;  /* 0x00000000000879c3 */ /* 0x000e620000008800 */
[----:B------:R-:W-:Y:S01]  /*4dc0*/  ULOP3.LUT UR13, URZ, UR11, URZ, 0x33, !UPT ;  /* 0x0000000b3f0d7292 */ /* 0x000fe2000f8e333f */
[----:B------:R-:W-:Y:S01]  /*4dd0*/  IMAD.MOV.U32 R10, RZ, RZ, 0x1 ;  /* 0x00000001ff0a7424 */ /* 0x000fe200078e00ff */
[----:B------:R-:W-:Y:S01]  /*4de0*/  LOP3.LUT R9, R19, 0x2, RZ, 0xfc, !PT ;  /* 0x0000000213097812 */ /* 0x000fe200078efcff */
[----:B------:R-:W-:Y:S01]  /*4df0*/  IMAD.MOV.U32 R12, RZ, RZ, RZ ;  /* 0x000000ffff0c7224 */ /* 0x000fe200078e00ff */
[----:B------:R-:W-:Y:S01]  /*4e00*/  ULDC UR4, c[0x0][0x600] ;  /* 0x0001800000047ab9 */ /* 0x000fe20000000800 */
[----:B------:R-:W-:Y:S01]  /*4e10*/  UMOV UR18, 0x5 ;  /* 0x0000000500127882 */ /* 0x000fe20000000000 */
[----:B------:R-:W-:-:S02]  /*4e20*/  UIADD3 UR4, UR4, -0x1, URZ ;  /* 0xffffffff04047890 */ /* 0x000fc4000fffe03f */
[----:B------:R-:W-:Y:S01]  /*4e30*/  USHF.L.U32 UR5, UR15, UR5, URZ ;  /* 0x000000050f057299 */ /* 0x000fe2000800063f */
[----:B------:R-:W-:Y:S01]  /*4e40*/  ULDC.64 UR28, c[0x0][0x198] ;  /* 0x00006600001c7ab9 */ /* 0x000fe20000000a00 */
[----:B0-----:R-:W-:-:S05]  /*4e50*/  VIADD R0, R0, 0x1f ;  /* 0x0000001f00007836 */ /* 0x001fca0000000000 */
[----:B------:R-:W-:Y:S01]  /*4e60*/  SHF.R.S32.HI R3, RZ, 0x1f, R0 ;  /* 0x0000001fff037819 */ /* 0x000fe20000011400 */
[----:B-1----:R-:W-:-:S03]  /*4e70*/  ULOP3.LUT UR10, UR8, 0x1, URZ, 0xc0, !UPT ;  /* 0x00000001080a7892 */ /* 0x002fc6000f8ec03f */
[----:B------:R-:W-:Y:S01]  /*4e80*/  LEA.HI R3, R3, R0, RZ, 0x5 ;  /* 0x0000000003037211 */ /* 0x000fe200078f28ff */
[----:B------:R-:W-:Y:S01]  /*4e90*/  USHF.R.U32.HI UR25, URZ, 0x1, UR8 ;  /* 0x000000013f197899 */ /* 0x000fe20008011608 */
[----:B------:R-:W-:Y:S01]  /*4ea0*/  IMAD.MOV.U32 R0, RZ, RZ, 0x1 ;  /* 0x00000001ff007424 */ /* 0x000fe200078e00ff */
[----:B------:R-:W-:Y:S01]  /*4eb0*/  USHF.L.U32 UR6, UR8, 0x5, URZ ;  /* 0x0000000508067899 */ /* 0x000fe2000800063f */
[----:B------:R-:W-:Y:S01]  /*4ec0*/  SHF.R.S32.HI R3, RZ, 0x5, R3 ;  /* 0x00000005ff037819 */ /* 0x000fe20000011403 */
[----:B------:R-:W-:Y:S02]  /*4ed0*/  USHF.L.U32 UR7, UR8, 0xa, URZ ;  /* 0x0000000a08077899 */ /* 0x000fe4000800063f */
[----:B------:R-:W-:Y:S02]  /*4ee0*/  ULOP3.LUT UR8, UR8, 0xfffffffe, URZ, 0xc0, !UPT ;  /* 0xfffffffe08087892 */ /* 0x000fe4000f8ec03f */
[----:B------:R-:W-:Y:S01]  /*4ef0*/  UISETP.GT.U32.AND UP0, UPT, UR10, 0xffff, UPT ;  /* 0x0000ffff0a00788c */ /* 0x000fe2000bf04070 */
[----:B------:R-:W-:Y:S01]  /*4f00*/  VIADD R8, R3, 0x1 ;  /* 0x0000000103087836 */ /* 0x000fe20000000000 */
[----:B------:R-:W-:-:S02]  /*4f10*/  USHF.L.U32 UR11, UR15, UR8, URZ ;  /* 0x000000080f0b7299 */ /* 0x000fc4000800063f */
[----:B------:R-:W-:Y:S02]  /*4f20*/  ULOP3.LUT UR12, UR8, 0x1, URZ, 0xfc, !UPT ;  /* 0x00000001080c7892 */ /* 0x000fe4000f8efc3f */
[----:B------:R-:W-:Y:S02]  /*4f30*/  UIMAD.WIDE.U32 UR8, UR9, UR14, URZ ;  /* 0x0000000e090872a5 */ /* 0x000fe4000f8e003f */
[----:B------:R-:W-:Y:S01]  /*4f40*/  USEL UR10, UR10, 0xffff, !UP0 ;  /* 0x0000ffff0a0a7887 */ /* 0x000fe2000c000000 */
[----:B------:R-:W-:Y:S01]  /*4f50*/  ULDC UR14, c[0x0][0x14] ;  /* 0x00000500000e7ab9 */ /* 0x000fe20000000800 */
[----:B------:R-:W-:Y:S02]  /*4f60*/  USHF.L.U32 UR12, UR15, UR12, URZ ;  /* 0x0000000c0f0c7299 */ /* 0x000fe4000800063f */
[----:B------:R-:W-:Y:S02]  /*4f70*/  UIMAD.WIDE.U32 UR26, UR8, UR14, URZ ;  /* 0x0000000e081a72a5 */ /* 0x000fe4000f8e003f */
[----:B------:R-:W-:-:S02]  /*4f80*/  UIMAD UR21, UR9, UR14, URZ ;  /* 0x0000000e091572a4 */ /* 0x000fc4000f8e023f */
[----:B------:R-:W-:Y:S02]  /*4f90*/  ULOP3.LUT UR10, UR10, 0xffff, URZ, 0xc0, !UPT ;  /* 0x0000ffff0a0a7892 */ /* 0x000fe4000f8ec03f */
[----:B------:R-:W-:Y:S02]  /*4fa0*/  ULOP3.LUT UR6, UR6, 0x20, URZ, 0xc0, !UPT ;  /* 0x0000002006067892 */ /* 0x000fe4000f8ec03f */
[----:B------:R-:W-:Y:S02]  /*4fb0*/  ULOP3.LUT UR7, UR7, 0x400, URZ, 0xc0, !UPT ;  /* 0x0000040007077892 */ /* 0x000fe4000f8ec03f */
[----:B------:R-:W-:Y:S02]  /*4fc0*/  ULOP3.LUT UR19, UR11, UR12, URZ, 0xfc, !UPT ;  /* 0x0000000c0b137292 */ /* 0x000fe4000f8efc3f */
[----:B------:R-:W-:Y:S02]  /*4fd0*/  UIADD3 UR21, UR27, UR21, URZ ;  /* 0x000000151b157290 */ /* 0x000fe4000fffe03f */
[----:B------:R-:W-:-:S12]  /*4fe0*/  USHF.L.U32 UR18, UR18, UR10, URZ ;  /* 0x0000000a12127299 */ /* 0x000fd8000800063f */
.L_x_115:
[----:B------:R-:W-:-:S03]  /*4ff0*/  UMOV UR8, 0xffffffff ;  /* 0xffffffff00087882 */ /* 0x000fc60000000000 */
[----:B------:R-:W-:Y:S05]  /*5000*/  BRA.DIV UR8, `(.L_x_105) ;  /* 0x0000000e08887947 */ /* 0x000fea000b800000 */
[----:B------:R-:W-:-:S13]  /*5010*/  ELECT P6, URZ, PT ;  /* 0x00000000003f782f */ /* 0x000fda00038c0000 */
.L_x_125:
[----:B------:R-:W0:Y:S01]  /*5020*/  LDC R4, c[0x0][0x28c] ;  /* 0x0000a300ff047b82 */ /* 0x000e220000000800 */
[----:B------:R-:W-:Y:S01]  /*5030*/  BSSY B1, `(.L_x_106) ;  /* 0x000003c000017945 */ /* 0x000fe20003800000 */
[----:B0-----:R-:W-:-:S13]  /*5040*/  ISETP.LT.OR P6, PT, R4, 0x1, !P6 ;  /* 0x000000010400780c */ /* 0x001fda00077c1670 */
[----:B------:R-:W-:Y:S05]  /*5050*/  @P6 BRA `(.L_x_107) ;  /* 0x0000000000e46947 */ /* 0x000fea0003800000 */
[----:B------:R-:W-:Y:S01]  /*5060*/  LEA R11, R11, UR25, 0x1 ;  /* 0x000000190b0b7c11 */ /* 0x000fe2000f8e08ff */
[----:B------:R-:W-:Y:S01]  /*5070*/  IMAD.MOV.U32 R21, RZ, RZ, RZ ;  /* 0x000000ffff157224 */ /* 0x000fe200078e00ff */
[----:B------:R-:W-:Y:S01]  /*5080*/  LEA R20, R20, UR6, 0x6 ;  /* 0x0000000614147c11 */ /* 0x000fe2000f8e30ff */
[----:B------:R-:W-:Y:S02]  /*5090*/  IMAD.MOV.U32 R4, RZ, RZ, R8 ;  /* 0x000000ffff047224 */ /* 0x000fe400078e0008 */
[----:B------:R-:W-:Y:S02]  /*50a0*/  IMAD.MOV.U32 R5, RZ, RZ, R0 ;  /* 0x000000ffff057224 */ /* 0x000fe400078e0000 */
[----:B------:R-:W-:Y:S02]  /*50b0*/  IMAD.MOV.U32 R6, RZ, RZ, R12 ;  /* 0x000000ffff067224 */ /* 0x000fe400078e000c */
[----:B------:R-:W-:-:S07]  /*50c0*/  IMAD.SHL.U32 R15, R11, 0x40, RZ ;  /* 0x000000400b0f7824 */ /* 0x000fce00078e00ff */
.L_x_110:
[----:B------:R-:W0:Y:S01]  /*50d0*/  S2R R14, SR_CgaCtaId ;  /* 0x00000000000e7919 */ /* 0x000e220000008800 */
[----:B------:R-:W-:Y:S02]  /*50e0*/  MOV R7, 0x400 ;  /* 0x0000040000077802 */ /* 0x000fe40000000f00 */
[----:B------:R-:W-:-:S13]  /*50f0*/  LOP3.LUT P1, RZ, R18, 0x7f, RZ, 0xc0, !PT ;  /* 0x0000007f12ff7812 */ /* 0x000fda000782c0ff */
[----:B------:R-:W1:Y:S01]  /*5100*/  @!P1 LDC R11, c[0x0][0x500] ;  /* 0x00014000ff0b9b82 */ /* 0x000e620000000800 */
[----:B0-----:R-:W-:Y:S02]  /*5110*/  LEA R22, R14, R7, 0x18 ;  /* 0x000000070e167211 */ /* 0x001fe400078ec0ff */
[----:B------:R-:W-:-:S03]  /*5120*/  SHF.L.U32 R7, R5, 0x1f, RZ ;  /* 0x0000001f05077819 */ /* 0x000fc600000006ff */
[----:B------:R-:W-:-:S04]  /*5130*/  IMAD R14, R6, 0x8, R22 ;  /* 0x00000008060e7824 */ /* 0x000fc800078e0216 */
[----:B------:R-:W0:Y:S02]  /*5140*/  SYNCS.PHASECHK.TRANS64.TRYWAIT P0, [R14+URZ+0x18], R7 ;  /* 0x000018070e0075a7 */ /* 0x000e24000800017f */
[----:B01----:R-:W-:Y:S05]  /*5150*/  @!P0 BRA `(.L_x_108) ;  /* 0x0000000c00548947 */ /* 0x003fea0003800000 */
.L_x_126:
[----:B0-----:R-:W-:Y:S01]  /*5160*/  PRMT R7, R9, 0x9910, RZ ;  /* 0x0000991009077816 */ /* 0x001fe200000000ff */
[----:B------:R0:W-:Y:S03]  /*5170*/  @!P1 SYNCS.ARRIVE.TRANS64 RZ, [R14+URZ], R11 ;  /* 0x0000000b0eff99a7 */ /* 0x0001e6000800003f */
[----:B------:R-:W-:-:S13]  /*5180*/  ISETP.NE.AND P0, PT, R7, 0x2, PT ;  /* 0x000000020700780c */ /* 0x000fda0003f05270 */
[----:B0-----:R-:W-:Y:S05]  /*5190*/  @P0 BRA `(.L_x_109) ;  /* 0x0000000000040947 */ /* 0x001fea0003800000 */
[----:B------:R-:W-:Y:S01]  /*51a0*/  BPT.TRAP 0x1 ;  /* 0x000000040000795c */ /* 0x000fe20000300000 */
.L_x_109:
[----:B------:R-:W-:Y:S01]  /*51b0*/  LEA R7, R6, UR25, 0x1 ;  /* 0x0000001906077c11 */ /* 0x000fe2000f8e08ff */
[----:B------:R-:W-:Y:S01]  /*51c0*/  VIADD R4, R4, 0xffffffff ;  /* 0xffffffff04047836 */ /* 0x000fe20000000000 */
[----:B------:R-:W-:Y:S01]  /*51d0*/  R2UR UR23, R15 ;  /* 0x000000000f1772ca */ /* 0x000fe200000e0000 */
[----:B------:R-:W-:Y:S01]  /*51e0*/  UIADD3 UR14, UP0, UR28, 0xf0, URZ ;  /* 0x000000f01c0e7890 */ /* 0x000fe2000ff1e03f */
[----:B------:R-:W-:Y:S01]  /*51f0*/  R2UR UR9, R14 ;  /* 0x000000000e0972ca */ /* 0x000fe200000e0000 */
[----:B------:R-:W-:Y:S01]  /*5200*/  IMAD.SHL.U32 R7, R7, 0x800, RZ ;  /* 0x0000080007077824 */ /* 0x000fe200078e00ff */
[----:B------:R-:W-:Y:S01]  /*5210*/  R2UR UR10, R21 ;  /* 0x00000000150a72ca */ /* 0x000fe200000e0000 */
[----:B------:R-:W-:Y:S01]  /*5220*/  UIADD3 UR32, UP1, UR28, 0x1f0, URZ ;  /* 0x000001f01c207890 */ /* 0x000fe2000ff3e03f */
[----:B------:R-:W-:Y:S01]  /*5230*/  R2UR UR12, R13 ;  /* 0x000000000d0c72ca */ /* 0x000fe200000e0000 */
[--C-:B------:R-:W-:Y:S01]  /*5240*/  IMAD R11, R7, 0x2, R22.reuse ;  /* 0x00000002070b7824 */ /* 0x100fe200078e0216 */
[----:B------:R-:W-:Y:S01]  /*5250*/  LEA R7, R6, UR7, 0xb ;  /* 0x0000000706077c11 */ /* 0x000fe2000f8e58ff */
[----:B------:R-:W-:Y:S01]  /*5260*/  UIADD3.X UR15, URZ, UR29, URZ, UP0, !UPT ;  /* 0x0000001d3f0f7290 */ /* 0x000fe200087fe43f */
[----:B------:R-:W-:Y:S01]  /*5270*/  R2UR UR24, R20 ;  /* 0x00000000141872ca */ /* 0x000fe200000e0000 */
[----:B------:R-:W-:Y:S01]  /*5280*/  UPRMT UR20, URZ, 0x5410, UR18 ;  /* 0x000054103f147896 */ /* 0x000fe20008000012 */
[----:B------:R-:W-:Y:S01]  /*5290*/  R2UR UR8, R11 ;  /* 0x000000000b0872ca */ /* 0x000fe200000e0000 */
[----:B------:R-:W-:Y:S01]  /*52a0*/  IMAD R7, R7, 0x2, R22 ;  /* 0x0000000207077824 */ /* 0x000fe200078e0216 */
[----:B------:R-:W-:Y:S01]  /*52b0*/  ISETP.GT.AND P1, PT, R4, 0x1, PT ;  /* 0x000000010400780c */ /* 0x000fe20003f24270 */
[----:B------:R-:W-:Y:S01]  /*52c0*/  VIADD R6, R6, 0x1 ;  /* 0x0000000106067836 */ /* 0x000fe20000000000 */
[----:B------:R-:W-:Y:S01]  /*52d0*/  UPRMT UR30, URZ, 0x5410, UR19 ;  /* 0x000054103f1e7896 */ /* 0x000fe20008000013 */
[----:B------:R-:W-:Y:S01]  /*52e0*/  VIADD R21, R21, 0x20 ;  /* 0x0000002015157836 */ /* 0x000fe20000000000 */
[----:B------:R-:W-:Y:S01]  /*52f0*/  R2UR UR11, R7 ;  /* 0x00000000070b72ca */ /* 0x000fe200000e0000 */
[----:B------:R-:W-:Y:S01]  /*5300*/  UIADD3.X UR33, URZ, UR29, URZ, UP1, !UPT ;  /* 0x0000001d3f217290 */ /* 0x000fe20008ffe43f */
[----:B------:R-:W-:Y:S01]  /*5310*/  ISETP.NE.AND P0, PT, R6, 0x3, PT ;  /* 0x000000030600780c */ /* 0x000fe20003f05270 */
[----:B------:R-:W-:Y:S01]  /*5320*/  UMOV UR16, 0x0 ;  /* 0x0000000000107882 */ /* 0x000fe20000000000 */
[----:B------:R-:W-:-:S02]  /*5330*/  UMOV UR17, 0x10000000 ;  /* 0x1000000000117882 */ /* 0x000fc40000000000 */
[----:B------:R-:W-:Y:S01]  /*5340*/  SEL R14, RZ, 0x1, P0 ;  /* 0x00000001ff0e7807 */ /* 0x000fe20000000000 */
[----:B------:R-:W-:Y:S01]  /*5350*/  UIADD3 UR8, UR8, 0x100, URZ ;  /* 0x0000010008087890 */ /* 0x000fe2000fffe03f */
[----:B------:R-:W-:Y:S02]  /*5360*/  SEL R6, R6, RZ, P0 ;  /* 0x000000ff06067207 */ /* 0x000fe40000000000 */
[----:B------:R-:W-:-:S03]  /*5370*/  LOP3.LUT R5, R5, R14, RZ, 0x3c, !PT ;  /* 0x0000000e05057212 */ /* 0x000fc600078e3cff */
[----:B------:R-:W-:-:S03]  /*5380*/  UIADD3 UR22, UR11, 0x6100, URZ ;  /* 0x000061000b167890 */ /* 0x000fc6000fffe03f */
[----:B------:R-:W-:Y:S02]  /*5390*/  UMOV UR11, UR23 ;  /* 0x00000017000b7c82 */ /* 0x000fe40008000000 */
[----:B------:R0:W-:Y:S02]  /*53a0*/  UTMALDG.3D.MULTICAST [UR8], [UR14], UR20, desc[UR16] ;  /* 0x000010080e0073b4 */ /* 0x0001e40008011814 */
[----:B0-----:R-:W-:Y:S01]  /*53b0*/  UMOV UR8, UR22 ;  /* 0x0000001600087c82 */ /* 0x001fe20008000000 */
[----:B------:R-:W-:Y:S02]  /*53c0*/  UMOV UR11, UR24 ;  /* 0x00000018000b7c82 */ /* 0x000fe40008000000 */
[----:B------:R0:W-:Y:S02]  /*53d0*/  UTMALDG.3D.MULTICAST [UR8], [UR32], UR30, desc[UR16] ;  /* 0x00001008200073b4 */ /* 0x0001e4000801181e */
[----:B0-----:R-:W-:Y:S05]  /*53e0*/  @P1 BRA `(.L_x_110) ;  /* 0xfffffffc00381947 */ /* 0x001fea000383ffff */
.L_x_107:
[----:B------:R-:W-:Y:S05]  /*53f0*/  BSYNC B1 ;  /* 0x0000000000017941 */ /* 0x000fea0003800000 */
.L_x_106:
[----:B------:R-:W-:Y:S01]  /*5400*/  LOP3.LUT P1, RZ, R10, 0xff, RZ, 0xc0, !PT ;  /* 0x000000ff0aff7812 */ /* 0x000fe2000782c0ff */
[C---:B------:R-:W-:Y:S01]  /*5410*/  IMAD.IADD R12, R3.reuse, 0x1, R12 ;  /* 0x00000001030c7824 */ /* 0x040fe200078e020c */
[----:B------:R-:W-:Y:S01]  /*5420*/  ULDC.64 UR8, c[0x0][0x650] ;  /* 0x0001940000087ab9 */ /* 0x000fe20000000a00 */
[C---:B------:R-:W-:Y:S01]  /*5430*/  ISETP.GE.U32.AND P2, PT, R3.reuse, 0x3, PT ;  /* 0x000000030300780c */ /* 0x040fe20003f46070 */
[----:B------:R-:W-:Y:S01]  /*5440*/  BSSY B1, `(.L_x_111) ;  /* 0x000006a000017945 */ /* 0x000fe20003800000 */
[----:B------:R-:W-:Y:S01]  /*5450*/  IMAD.MOV.U32 R11, RZ, RZ, -0x1 ;  /* 0xffffffffff0b7424 */ /* 0x000fe200078e00ff */
[----:B------:R-:W-:Y:S01]  /*5460*/  ISETP.GT.U32.AND P0, PT, R12, 0x2, PT ;  /* 0x000000020c00780c */ /* 0x000fe20003f04070 */
[----:B------:R-:W-:Y:S01]  /*5470*/  IMAD.MOV.U32 R20, RZ, RZ, -0x1 ;  /* 0xffffffffff147424 */ /* 0x000fe200078e00ff */
[----:B------:R-:W-:Y:S01]  /*5480*/  PRMT R10, RZ, 0x7610, R10 ;  /* 0x00007610ff0a7816 */ /* 0x000fe2000000000a */
[----:B------:R-:W-:Y:S01]  /*5490*/  IMAD.MOV.U32 R13, RZ, RZ, -0x1 ;  /* 0xffffffffff0d7424 */ /* 0x000fe200078e00ff */
[----:B------:R-:W-:-:S03]  /*54a0*/  ISETP.LT.U32.AND P0, PT, R3, 0x3, P0 ;  /* 0x000000030300780c */ /* 0x000fc60000701070 */
[----:B------:R-:W0:Y:S01]  /*54b0*/  @P1 S2R R5, SR_CgaCtaId ;  /* 0x0000000000051919 */ /* 0x000e220000008800 */
[----:B------:R-:W-:-:S04]  /*54c0*/  @P1 MOV R4, 0x400 ;  /* 0x0000040000041802 */ /* 0x000fc80000000f00 */
[----:B0-----:R-:W-:Y:S01]  /*54d0*/  @P1 LEA R6, R5, R4, 0x18 ;  /* 0x0000000405061211 */ /* 0x001fe200078ec0ff */
[----:B------:R-:W-:-:S03]  /*54e0*/  IMAD.WIDE.U32 R4, R12, -0x55555555, RZ ;  /* 0xaaaaaaab0c047825 */ /* 0x000fc600078e00ff */
[----:B------:R0:W-:Y:S01]  /*54f0*/  @P1 SYNCS.ARRIVE.TRANS64.A1T0 RZ, [R6+URZ+0x48], RZ ;  /* 0x000048ff06ff19a7 */ /* 0x0001e2000810003f */
[----:B------:R-:W-:Y:S02]  /*5500*/  IADD3 R16, P1, R16, UR26, RZ ;  /* 0x0000001a10107c10 */ /* 0x000fe4000ff3e0ff */
[----:B------:R-:W-:Y:S02]  /*5510*/  SHF.R.U32.HI R7, RZ, 0x1, R5 ;  /* 0x00000001ff077819 */ /* 0x000fe40000011605 */
[----:B------:R-:W-:Y:S02]  /*5520*/  SEL R5, RZ, 0x1, !P0 ;  /* 0x00000001ff057807 */ /* 0x000fe40004000000 */
[----:B------:R-:W-:Y:S01]  /*5530*/  IADD3.X R17, R17, UR21, RZ, P1, !PT ;  /* 0x0000001511117c10 */ /* 0x000fe20008ffe4ff */
[----:B------:R-:W-:Y:S01]  /*5540*/  IMAD R12, R7, -0x3, R12 ;  /* 0xfffffffd070c7824 */ /* 0x000fe200078e020c */
[----:B------:R-:W-:Y:S02]  /*5550*/  ISETP.GE.U32.AND P0, PT, R16, UR8, PT ;  /* 0x0000000810007c0c */ /* 0x000fe4000bf06070 */
[----:B------:R-:W-:-:S02]  /*5560*/  LOP3.LUT R0, R0, R5, RZ, 0x3c, !PT ;  /* 0x0000000500007212 */ /* 0x000fc400078e3cff */
[----:B------:R-:W-:Y:S02]  /*5570*/  ISETP.GE.U32.AND.EX P0, PT, R17, UR9, PT, P0 ;  /* 0x0000000911007c0c */ /* 0x000fe4000bf06100 */
[----:B------:R-:W-:Y:S02]  /*5580*/  @P2 LOP3.LUT R0, R0, 0x1, R7, 0x78, !PT ;  /* 0x0000000100002812 */ /* 0x000fe400078e7807 */
[----:B------:R-:W-:-:S09]  /*5590*/  PRMT R4, RZ, 0x7610, R4 ;  /* 0x00007610ff047816 */ /* 0x000fd20000000004 */
[----:B0-----:R-:W-:Y:S05]  /*55a0*/  @P0 BRA `(.L_x_112) ;  /* 0x00000004004c0947 */ /* 0x001fea0003800000 */
[----:B------:R-:W0:Y:S01]  /*55b0*/  S2R R14, SR_CTAID.X ;  /* 0x00000000000e7919 */ /* 0x000e220000002500 */
[----:B------:R-:W-:Y:S01]  /*55c0*/  ULDC.64 UR8, c[0x0][0x628] ;  /* 0x00018a0000087ab9 */ /* 0x000fe20000000a00 */
[----:B------:R-:W1:Y:S01]  /*55d0*/  LDC R15, c[0x0][0x144] ;  /* 0x00005100ff0f7b82 */ /* 0x000e620000000800 */
[----:B------:R-:W-:Y:S01]  /*55e0*/  ISETP.NE.U32.AND P0, PT, RZ, UR8, PT ;  /* 0x00000008ff007c0c */ /* 0x000fe2000bf05070 */
[----:B------:R-:W2:Y:S01]  /*55f0*/  S2R R11, SR_CTAID.Y ;  /* 0x00000000000b7919 */ /* 0x000ea20000002600 */
[----:B------:R-:W-:Y:S01]  /*5600*/  ULDC UR10, c[0x0][0x150] ;  /* 0x00005400000a7ab9 */ /* 0x000fe20000000800 */
[----:B------:R-:W-:Y:S01]  /*5610*/  ULDC UR11, c[0x0][0x630] ;  /* 0x00018c00000b7ab9 */ /* 0x000fe20000000800 */
[----:B------:R-:W-:Y:S01]  /*5620*/  ISETP.NE.AND.EX P0, PT, RZ, UR9, PT, P0 ;  /* 0x00000009ff007c0c */ /* 0x000fe2000bf05300 */
[----:B------:R-:W-:Y:S01]  /*5630*/  IMAD.MOV.U32 R4, RZ, RZ, R16 ;  /* 0x000000ffff047224 */ /* 0x000fe200078e0010 */
[----:B0-----:R-:W-:-:S05]  /*5640*/  I2FP.F32.U32 R5, R14 ;  /* 0x0000000e00057245 */ /* 0x001fca0000201000 */
[----:B------:R-:W-:Y:S01]  /*5650*/  FMUL R20, R5, UR10 ;  /* 0x0000000a05147c20 */ /* 0x000fe20008400000 */
[----:B------:R-:W-:-:S05]  /*5660*/  IMAD.MOV.U32 R5, RZ, RZ, R17 ;  /* 0x000000ffff057224 */ /* 0x000fca00078e0011 */
[----:B--2---:R-:W-:Y:S05]  /*5670*/  @!P0 BRA `(.L_x_113) ;  /* 0x0000000000288947 */ /* 0x004fea0003800000 */
[----:B------:R-:W-:Y:S02]  /*5680*/  ULDC UR10, c[0x0][0x634] ;  /* 0x00018d00000a7ab9 */ /* 0x000fe40000000800 */
[----:B------:R-:W-:-:S05]  /*5690*/  IADD3 R5, P0, R16, UR10, RZ ;  /* 0x0000000a10057c10 */ /* 0x000fca000ff1e0ff */
[----:B------:R-:W-:-:S04]  /*56a0*/  IMAD.X R13, RZ, RZ, R17, P0 ;  /* 0x000000ffff0d7224 */ /* 0x000fc800000e0611 */
[----:B------:R-:W-:-:S04]  /*56b0*/  IMAD.WIDE.U32 R6, R13, UR8, RZ ;  /* 0x000000080d067c25 */ /* 0x000fc8000f8e00ff */
[----:B------:R-:W-:-:S04]  /*56c0*/  IMAD.WIDE.U32 R6, P0, R5, UR9, R6 ;  /* 0x0000000905067c25 */ /* 0x000fc8000f800006 */
[----:B------:R-:W-:-:S04]  /*56d0*/  IMAD.WIDE.U32 R4, R5, UR8, RZ ;  /* 0x0000000805047c25 */ /* 0x000fc8000f8e00ff */
[----:B------:R-:W-:Y:S01]  /*56e0*/  IMAD.MOV.U32 R4, RZ, RZ, R7 ;  /* 0x000000ffff047224 */ /* 0x000fe200078e0007 */
[----:B------:R-:W-:Y:S01]  /*56f0*/  IADD3 RZ, P1, R5, R6, RZ ;  /* 0x0000000605ff7210 */ /* 0x000fe20007f3e0ff */
[----:B------:R-:W-:-:S04]  /*5700*/  IMAD.X R5, RZ, RZ, RZ, P0 ;  /* 0x000000ffff057224 */ /* 0x000fc800000e06ff */
[----:B------:R-:W-:-:S08]  /*5710*/  IMAD.WIDE.U32.X R4, R13, UR9, R4, P1 ;  /* 0x000000090d047c25 */ /* 0x000fd000088e0404 */
.L_x_113:
[--C-:B------:R-:W-:Y:S01]  /*5720*/  SHF.R.U64 R13, R4, UR11, R5.reuse ;  /* 0x0000000b040d7c19 */ /* 0x100fe20008001205 */
[----:B------:R-:W0:Y:S01]  /*5730*/  F2I.U32.TRUNC.NTZ R20, R20 ;  /* 0x0000001400147305 */ /* 0x000e22000020f000 */
[----:B------:R-:W-:Y:S01]  /*5740*/  SHF.R.U32.HI R4, RZ, UR11, R5 ;  /* 0x0000000bff047c19 */ /* 0x000fe20008011605 */
[----:B------:R-:W-:Y:S01]  /*5750*/  ULDC.64 UR8, c[0x0][0x620] ;  /* 0x0001880000087ab9 */ /* 0x000fe20000000a00 */
[----:B------:R-:W-:Y:S01]  /*5760*/  IADD3 R7, P0, RZ, -R13, RZ ;  /* 0x8000000dff077210 */ /* 0x000fe20007f1e0ff */
[----:B------:R-:W-:Y:S01]  /*5770*/  ULDC.64 UR10, c[0x0][0x640] ;  /* 0x00019000000a7ab9 */ /* 0x000fe20000000a00 */
[----:B------:R-:W2:Y:S03]  /*5780*/  LDC R22, c[0x0][0x148] ;  /* 0x00005200ff167b82 */ /* 0x000ea60000000800 */
[----:B------:R-:W-:Y:S01]  /*5790*/  IMAD.X R4, RZ, RZ, ~R4, P0 ;  /* 0x000000ffff047224 */ /* 0x000fe200000e0e04 */
[----:B------:R-:W-:-:S03]  /*57a0*/  ISETP.NE.U32.AND P0, PT, RZ, UR10, PT ;  /* 0x0000000aff007c0c */ /* 0x000fc6000bf05070 */
[----:B------:R-:W-:Y:S01]  /*57b0*/  IMAD R6, R4, UR8, RZ ;  /* 0x0000000804067c24 */ /* 0x000fe2000f8e02ff */
[----:B------:R-:W-:Y:S01]  /*57c0*/  ISETP.NE.AND.EX P0, PT, RZ, UR11, PT, P0 ;  /* 0x0000000bff007c0c */ /* 0x000fe2000bf05300 */
[----:B------:R-:W-:Y:S01]  /*57d0*/  IMAD.WIDE.U32 R4, R7, UR8, R16 ;  /* 0x0000000807047c25 */ /* 0x000fe2000f8e0010 */
[----:B------:R-:W-:-:S03]  /*57e0*/  ULDC UR8, c[0x0][0x618] ;  /* 0x0001860000087ab9 */ /* 0x000fc60000000800 */
[----:B------:R-:W-:Y:S01]  /*57f0*/  IMAD R7, R7, UR9, R6 ;  /* 0x0000000907077c24 */ /* 0x000fe2000f8e0206 */
[----:B------:R-:W-:Y:S01]  /*5800*/  ULDC UR9, c[0x0][0x154] ;  /* 0x0000550000097ab9 */ /* 0x000fe20000000800 */
[----:B0-----:R-:W-:Y:S02]  /*5810*/  IMAD.MOV R6, RZ, RZ, -R20 ;  /* 0x000000ffff067224 */ /* 0x001fe400078e0a14 */
[----:B------:R-:W-:Y:S02]  /*5820*/  IMAD.IADD R5, R5, 0x1, R7 ;  /* 0x0000000105057824 */ /* 0x000fe400078e0207 */
[----:B-1----:R-:W-:Y:S01]  /*5830*/  IMAD R14, R15, R6, R14 ;  /* 0x000000060f0e7224 */ /* 0x002fe200078e020e */
[----:B------:R-:W-:Y:S02]  /*5840*/  I2FP.F32.U32 R6, R11 ;  /* 0x0000000b00067245 */ /* 0x000fe40000201000 */
[--C-:B------:R-:W-:Y:S02]  /*5850*/  SHF.R.U64 R15, R4, UR8, R5.reuse ;  /* 0x00000008040f7c19 */ /* 0x100fe40008001205 */
[----:B------:R-:W-:Y:S01]  /*5860*/  SHF.R.U32.HI R4, RZ, UR8, R5 ;  /* 0x00000008ff047c19 */ /* 0x000fe20008011605 */
[----:B------:R-:W-:Y:S01]  /*5870*/  FMUL R6, R6, UR9 ;  /* 0x0000000906067c20 */ /* 0x000fe20008400000 */
[----:B------:R-:W-:-:S02]  /*5880*/  ULDC UR8, c[0x0][0x608] ;  /* 0x0001820000087ab9 */ /* 0x000fc40000000800 */
[--C-:B------:R-:W-:Y:S01]  /*5890*/  SHF.R.U64 R21, R15, UR8, R4.reuse ;  /* 0x000000080f157c19 */ /* 0x100fe20008001204 */
[----:B------:R0:W1:Y:S01]  /*58a0*/  F2I.U32.TRUNC.NTZ R24, R6 ;  /* 0x0000000600187305 */ /* 0x000062000020f000 */
[----:B------:R-:W-:Y:S01]  /*58b0*/  SHF.R.U32.HI R4, RZ, UR8, R4 ;  /* 0x00000008ff047c19 */ /* 0x000fe20008011604 */
[----:B------:R-:W-:-:S03]  /*58c0*/  ULDC UR8, c[0x0][0x658] ;  /* 0x0001960000087ab9 */ /* 0x000fc60000000800 */
[--C-:B------:R-:W-:Y:S02]  /*58d0*/  SHF.R.U64 R20, R21, UR8, R4.reuse ;  /* 0x0000000815147c19 */ /* 0x100fe40008001204 */
[----:B------:R-:W-:-:S03]  /*58e0*/  SHF.R.U32.HI R23, RZ, UR8, R4 ;  /* 0x00000008ff177c19 */ /* 0x000fc60008011604 */
[----:B------:R-:W-:Y:S02]  /*58f0*/  IMAD.MOV.U32 R4, RZ, RZ, R20 ;  /* 0x000000ffff047224 */ /* 0x000fe400078e0014 */
[----:B------:R-:W-:Y:S01]  /*5900*/  IMAD.MOV.U32 R5, RZ, RZ, R23 ;  /* 0x000000ffff057224 */ /* 0x000fe200078e0017 */
[----:B0-----:R-:W-:Y:S06]  /*5910*/  @!P0 BRA `(.L_x_114) ;  /* 0x0000000000288947 */ /* 0x001fec0003800000 */
        /* <DEDUP_REMOVED lines=10> */
.L_x_114:
[----:B------:R-:W-:Y:S01]  /*59c0*/  ISETP.NE.AND P0, PT, R2, 0x1, PT ;  /* 0x000000010200780c */ /* 0x000fe20003f05270 */
[----:B------:R-:W-:Y:S01]  /*59d0*/  ULDC UR8, c[0x0][0x648] ;  /* 0x0001920000087ab9 */ /* 0x000fe20000000800 */
[----:B-1----:R-:W-:Y:S01]  /*59e0*/  IMAD.MOV R24, RZ, RZ, -R24 ;  /* 0x000000ffff187224 */ /* 0x002fe200078e0a18 */
[----:B------:R-:W-:Y:S01]  /*59f0*/  SHF.R.U64 R4, R4, UR8, R5 ;  /* 0x0000000804047c19 */ /* 0x000fe20008001205 */
[----:B------:R-:W-:Y:S01]  /*5a00*/  ULDC UR8, c[0x0][0x638] ;  /* 0x00018e0000087ab9 */ /* 0x000fe20000000800 */
[----:B------:R-:W-:Y:S01]  /*5a10*/  LOP3.LUT R21, R21, UR13, RZ, 0xc0, !PT ;  /* 0x0000000d15157c12 */ /* 0x000fe2000f8ec0ff */
[----:B------:R-:W-:Y:S02]  /*5a20*/  ULDC UR9, c[0x0][0x610] ;  /* 0x0001840000097ab9 */ /* 0x000fe40000000800 */
[----:B------:R-:W-:Y:S02]  /*5a30*/  IMAD.MOV R5, RZ, RZ, -R4 ;  /* 0x000000ffff057224 */ /* 0x000fe400078e0a04 */
[----:B------:R-:W-:-:S02]  /*5a40*/  IMAD R21, R4, UR5, R21 ;  /* 0x0000000504157c24 */ /* 0x000fc4000f8e0215 */
[----:B------:R-:W-:Y:S01]  /*5a50*/  IMAD R20, R5, UR8, R20 ;  /* 0x0000000805147c24 */ /* 0x000fe2000f8e0214 */
[----:B------:R-:W-:Y:S01]  /*5a60*/  ULDC UR8, c[0x0][0x600] ;  /* 0x0001800000087ab9 */ /* 0x000fe20000000800 */
[----:B--2---:R-:W-:Y:S01]  /*5a70*/  @P0 IMAD R14, R22, R24, R11 ;  /* 0x00000018160e0224 */ /* 0x004fe200078e020b */
[----:B------:R-:W-:Y:S01]  /*5a80*/  LOP3.LUT R11, R15, UR4, RZ, 0xc0, !PT ;  /* 0x000000040f0b7c12 */ /* 0x000fe2000f8ec0ff */
[----:B------:R-:W-:Y:S02]  /*5a90*/  IMAD.MOV.U32 R4, RZ, RZ, 0x1 ;  /* 0x00000001ff047424 */ /* 0x000fe400078e00ff */
[----:B------:R-:W-:Y:S02]  /*5aa0*/  IMAD R14, R21, UR9, R14 ;  /* 0x00000009150e7c24 */ /* 0x000fe4000f8e020e */
[----:B------:R-:W-:-:S05]  /*5ab0*/  IMAD R11, R20, UR8, R11 ;  /* 0x00000008140b7c24 */ /* 0x000fca000f8e020b */
[----:B------:R-:W-:Y:S02]  /*5ac0*/  SEL R20, R11, R14, !P0 ;  /* 0x0000000e0b147207 */ /* 0x000fe40004000000 */
[----:B------:R-:W-:-:S07]  /*5ad0*/  SEL R11, R14, R11, !P0 ;  /* 0x0000000b0e0b7207 */ /* 0x000fce0004000000 */
.L_x_112:
[----:B------:R-:W-:Y:S05]  /*5ae0*/  BSYNC B1 ;  /* 0x0000000000017941 */ /* 0x000fea0003800000 */
.L_x_111:
[----:B------:R-:W-:-:S13]  /*5af0*/  LOP3.LUT P0, RZ, R4, 0xff, RZ, 0xc0, !PT ;  /* 0x000000ff04ff7812 */ /* 0x000fda000780c0ff */
[----:B------:R-:W-:Y:S05]  /*5b00*/  @P0 BRA `(.L_x_115) ;  /* 0xfffffff400380947 */ /* 0x000fea000383ffff */
[----:B------:R-:W-:Y:S05]  /*5b10*/  BSYNC B0 ;  /* 0x0000000000007941 */ /* 0x000fea0003800000 */
.L_x_104:
[----:B------:R-:W-:-:S03]  /*5b20*/  UMOV UR8, 0xffffffff ;  /* 0xffffffff00087882 */ /* 0x000fc60000000000 */
[----:B------:R-:W-:Y:S05]  /*5b30*/  BRA.DIV UR8, `(.L_x_116) ;  /* 0x0000000208f07947 */ /* 0x000fea000b800000 */
[----:B------:R-:W-:-:S13]  /*5b40*/  ELECT P6, URZ, PT ;  /* 0x00000000003f782f */ /* 0x000fda00038c0000 */
.L_x_129:
[----:B------:R-:W-:Y:S04]  /*5b50*/  BSSY B0, `(.L_x_117) ;  /* 0x0000022000007945 */ /* 0x000fe80003800000 */
[----:B------:R-:W-:Y:S05]  /*5b60*/  @!P6 BRA `(.L_x_118) ;  /* 0x000000000080e947 */ /* 0x000fea0003800000 */
[----:B------:R-:W-:-:S04]  /*5b70*/  LOP3.LUT R19, R19, 0x2, RZ, 0xfc, !PT ;  /* 0x0000000213137812 */ /* 0x000fc800078efcff */
[----:B------:R-:W-:-:S13]  /*5b80*/  ISETP.NE.AND P0, PT, R19, 0x3, PT ;  /* 0x000000031300780c */ /* 0x000fda0003f05270 */
[----:B------:R-:W-:Y:S05]  /*5b90*/  @!P0 BRA `(.L_x_119) ;  /* 0x0000000000048947 */ /* 0x000fea0003800000 */
[----:B------:R-:W-:Y:S01]  /*5ba0*/  BPT.TRAP 0x1 ;  /* 0x000000040000795c */ /* 0x000fe20000300000 */
.L_x_119:
[----:B------:R-:W0:Y:S01]  /*5bb0*/  S2R R3, SR_CgaCtaId ;  /* 0x0000000000037919 */ /* 0x000e220000008800 */
[----:B------:R-:W-:-:S04]  /*5bc0*/  MOV R2, 0x400 ;  /* 0x0000040000027802 */ /* 0x000fc80000000f00 */
[----:B0-----:R-:W-:Y:S02]  /*5bd0*/  LEA R3, R3, R2, 0x18 ;  /* 0x0000000203037211 */ /* 0x001fe400078ec0ff */
[----:B------:R-:W-:-:S03]  /*5be0*/  SHF.L.U32 R2, R0, 0x1f, RZ ;  /* 0x0000001f00027819 */ /* 0x000fc600000006ff */
[----:B------:R-:W-:-:S04]  /*5bf0*/  VIADD R3, R3, 0x18 ;  /* 0x0000001803037836 */ /* 0x000fc80000000000 */
[C---:B------:R-:W-:Y:S02]  /*5c00*/  IMAD R7, R12.reuse, 0x8, R3 ;  /* 0x000000080c077824 */ /* 0x040fe400078e0203 */
[----:B------:R-:W-:Y:S02]  /*5c10*/  VIADD R12, R12, 0x1 ;  /* 0x000000010c0c7836 */ /* 0x000fe40000000000 */
[----:B------:R-:W0:Y:S03]  /*5c20*/  SYNCS.PHASECHK.TRANS64.TRYWAIT P0, [R7+URZ], R2 ;  /* 0x00000002070075a7 */ /* 0x000e26000800017f */
[----:B------:R-:W-:-:S04]  /*5c30*/  ISETP.NE.AND P1, PT, R12, 0x3, PT ;  /* 0x000000030c00780c */ /* 0x000fc80003f25270 */
[----:B------:R-:W-:Y:S02]  /*5c40*/  SEL R5, RZ, 0x1, P1 ;  /* 0x00000001ff057807 */ /* 0x000fe40000800000 */
[----:B------:R-:W-:Y:S02]  /*5c50*/  SEL R12, R12, RZ, P1 ;  /* 0x000000ff0c0c7207 */ /* 0x000fe40000800000 */
[----:B------:R-:W-:-:S03]  /*5c60*/  LOP3.LUT R5, R0, R5, RZ, 0x3c, !PT ;  /* 0x0000000500057212 */ /* 0x000fc600078e3cff */
[----:B------:R-:W-:Y:S01]  /*5c70*/  IMAD R9, R12, 0x8, R3 ;  /* 0x000000080c097824 */ /* 0x000fe200078e0203 */
[----:B------:R-:W-:Y:S01]  /*5c80*/  SHF.L.U32 R4, R5, 0x1f, RZ ;  /* 0x0000001f05047819 */ /* 0x000fe200000006ff */
[----:B0-----:R-:W-:Y:S06]  /*5c90*/  @!P0 BRA `(.L_x_120) ;  /* 0x0000000000b88947 */ /* 0x001fec0003800000 */
.L_x_130:
[----:B------:R-:W1:Y:S01]  /*5ca0*/  SYNCS.PHASECHK.TRANS64.TRYWAIT P0, [R9+URZ], R4 ;  /* 0x00000004090075a7 */ /* 0x000e62000800017f */
[----:B------:R-:W-:-:S05]  /*5cb0*/  VIADD R0, R12, 0x1 ;  /* 0x000000010c007836 */ /* 0x000fca0000000000 */
[----:B------:R-:W-:-:S04]  /*5cc0*/  ISETP.NE.AND P1, PT, R0, 0x3, PT ;  /* 0x000000030000780c */ /* 0x000fc80003f25270 */
[----:B0-----:R-:W-:Y:S02]  /*5cd0*/  SEL R2, RZ, 0x1, P1 ;  /* 0x00000001ff027807 */ /* 0x001fe40000800000 */
[----:B------:R-:W-:Y:S02]  /*5ce0*/  SEL R0, R0, RZ, P1 ;  /* 0x000000ff00007207 */ /* 0x000fe40000800000 */
[----:B------:R-:W-:Y:S01]  /*5cf0*/  LOP3.LUT R2, R5, R2, RZ, 0x3c, !PT ;  /* 0x0000000205027212 */ /* 0x000fe200078e3cff */
[----:B-1----:R-:W-:Y:S06]  /*5d00*/  @!P0 BRA `(.L_x_121) ;  /* 0x0000000000b08947 */ /* 0x002fec0003800000 */
.L_x_131:
[----:B------:R-:W-:Y:S01]  /*5d10*/  IMAD R3, R0, 0x8, R3 ;  /* 0x0000000800037824 */ /* 0x000fe200078e0203 */
[----:B------:R-:W-:-:S07]  /*5d20*/  SHF.L.U32 R0, R2, 0x1f, RZ ;  /* 0x0000001f02007819 */ /* 0x000fce00000006ff */
.L_x_122:
[----:B-1----:R1:W2:Y:S02]  /*5d30*/  SYNCS.PHASECHK.TRANS64.TRYWAIT P0, [R3+URZ], R0 ;  /* 0x00000000030075a7 */ /* 0x0022a4000800017f */
[----:B--2---:R-:W-:Y:S05]  /*5d40*/  @!P0 NANOSLEEP.SYNCS 0x989680 ;  /* 0x009896800000895d */ /* 0x004fea0003900000 */
[----:B------:R-:W2:Y:S02]  /*5d50*/  @!P0 SYNCS.PHASECHK.TRANS64 P0, [R3+URZ], R0 ;  /* 0x00000000030085a7 */ /* 0x000ea4000800007f */
[----:B--2---:R-:W-:Y:S05]  /*5d60*/  @!P0 BRA `(.L_x_122) ;  /* 0xfffffffc00f08947 */ /* 0x004fea000383ffff */
.L_x_118:
[----:B------:R-:W-:Y:S05]  /*5d70*/  BSYNC B0 ;  /* 0x0000000000007941 */ /* 0x000fea0003800000 */
.L_x_117:
[----:B------:R-:W-:Y:S05]  /*5d80*/  EXIT ;  /* 0x000000000000794d */ /* 0x000fea0003800000 */
.L_x_21:
[----:B---3--:R3:W4:Y:S02]  /*5d90*/  SYNCS.PHASECHK.TRANS64.TRYWAIT P1, [R3+URZ], R0 ;  /* 0x00000000030075a7 */ /* 0x008724000802017f */
[----:B----4-:R-:W-:Y:S05]  /*5da0*/  @!P1 NANOSLEEP.SYNCS 0x989680 ;  /* 0x009896800000995d */ /* 0x010fea0003900000 */
[----:B------:R-:W4:Y:S02]  /*5db0*/  @!P1 SYNCS.PHASECHK.TRANS64 P1, [R3+URZ], R0 ;  /* 0x00000000030095a7 */ /* 0x000f24000802007f */
[----:B----4-:R-:W-:Y:S05]  /*5dc0*/  @!P1 BRA `(.L_x_21) ;  /* 0xfffffffc00f09947 */ /* 0x010fea000383ffff */
[----:B------:R-:W-:Y:S05]  /*5dd0*/  BRA `(.L_x_20) ;  /* 0xffffffb400c47947 */ /* 0x000fea000383ffff */
.L_x_26:
[----:B-1----:R1:W2:Y:S02]  /*5de0*/  SYNCS.PHASECHK.TRANS64.TRYWAIT P1, [R5+URZ], R4 ;  /* 0x00000004050075a7 */ /* 0x0022a4000802017f */
[----:B--2---:R-:W-:Y:S05]  /*5df0*/  @!P1 NANOSLEEP.SYNCS 0x989680 ;  /* 0x009896800000995d */ /* 0x004fea0003900000 */
[----:B------:R-:W2:Y:S02]  /*5e00*/  @!P1 SYNCS.PHASECHK.TRANS64 P1, [R5+URZ], R4 ;  /* 0x00000004050095a7 */ /* 0x000ea4000802007f */
[----:B--2---:R-:W-:Y:S05]  /*5e10*/  @!P1 BRA `(.L_x_26) ;  /* 0xfffffffc00f09947 */ /* 0x004fea000383ffff */
[----:B------:R-:W-:Y:S05]  /*5e20*/  BRA `(.L_x_25) ;  /* 0xffffffb800747947 */ /* 0x000fea000383ffff */
.L_x_105:
[----:B------:R-:W-:Y:S01]  /*5e30*/  BSSY B1, `(.L_x_123) ;  /* 0x0000006000017945 */ /* 0x000fe20003800000 */
[----:B------:R-:W-:-:S07]  /*5e40*/  IMAD.MOV.U32 R15, RZ, RZ, -0x1 ;  /* 0xffffffffff0f7424 */ /* 0x000fce00078e00ff */
[----:B------:R-:W-:Y:S05]  /*5e50*/  WARPSYNC.COLLECTIVE R15, `(.L_x_124) ;  /* 0x000000000f0c7348 */ /* 0x000fea0003c00000 */
[----:B------:R-:W-:Y:S02]  /*5e60*/  ELECT P6, UR62, PT ;  /* 0x00000000003e782f */ /* 0x000fe400038c0000 */
[----:B------:R-:W-:Y:S01]  /*5e70*/  MOV R14, UR62 ;  /* 0x0000003e000e7c02 */ /* 0x000fe20008000f00 */
[----:B------:R-:W-:Y:S10]  /*5e80*/  ENDCOLLECTIVE ;  /* 0x000000000000791b */ /* 0x000ff40003800000 */
.L_x_124:
[----:B------:R-:W-:Y:S05]  /*5e90*/  BSYNC B1 ;  /* 0x0000000000017941 */ /* 0x000fea0003800000 */
.L_x_123:
[----:B------:R-:W-:Y:S05]  /*5ea0*/  BRA `(.L_x_125) ;  /* 0xfffffff0005c7947 */ /* 0x000fea000383ffff */
.L_x_108:
[----:B0-----:R0:W1:Y:S02]  /*5eb0*/  SYNCS.PHASECHK.TRANS64.TRYWAIT P0, [R14+URZ+0x18], R7 ;  /* 0x000018070e0075a7 */ /* 0x001064000800017f */
[----:B-1----:R-:W-:Y:S05]  /*5ec0*/  @!P0 NANOSLEEP.SYNCS 0x989680 ;  /* 0x009896800000895d */ /* 0x002fea0003900000 */
[----:B------:R-:W1:Y:S02]  /*5ed0*/  @!P0 SYNCS.PHASECHK.TRANS64 P0, [R14+URZ+0x18], R7 ;  /* 0x000018070e0085a7 */ /* 0x000e64000800007f */
[----:B-1----:R-:W-:Y:S05]  /*5ee0*/  @!P0 BRA `(.L_x_108) ;  /* 0xfffffffc00f08947 */ /* 0x002fea000383ffff */
[----:B------:R-:W-:Y:S05]  /*5ef0*/  BRA `(.L_x_126) ;  /* 0xfffffff000987947 */ /* 0x000fea000383ffff */
.L_x_116:
[----:B------:R-:W-:Y:S01]  /*5f00*/  BSSY B0, `(.L_x_127) ;  /* 0x0000006000007945 */ /* 0x000fe20003800000 */
[----:B------:R-:W-:-:S07]  /*5f10*/  IMAD.MOV.U32 R15, RZ, RZ, -0x1 ;  /* 0xffffffffff0f7424 */ /* 0x000fce00078e00ff */
[----:B------:R-:W-:Y:S05]  /*5f20*/  WARPSYNC.COLLECTIVE R15, `(.L_x_128) ;  /* 0x000000000f0c7348 */ /* 0x000fea0003c00000 */
[----:B------:R-:W-:Y:S02]  /*5f30*/  ELECT P6, UR62, PT ;  /* 0x00000000003e782f */ /* 0x000fe400038c0000 */
[----:B------:R-:W-:Y:S01]  /*5f40*/  MOV R14, UR62 ;  /* 0x0000003e000e7c02 */ /* 0x000fe20008000f00 */
[----:B------:R-:W-:Y:S10]  /*5f50*/  ENDCOLLECTIVE ;  /* 0x000000000000791b */ /* 0x000ff40003800000 */
.L_x_128:
[----:B------:R-:W-:Y:S05]  /*5f60*/  BSYNC B0 ;  /* 0x0000000000007941 */ /* 0x000fea0003800000 */
.L_x_127:
[----:B------:R-:W-:Y:S05]  /*5f70*/  BRA `(.L_x_129) ;  /* 0xfffffff800f47947 */ /* 0x000fea000383ffff */
.L_x_120:
[----:B0-----:R0:W1:Y:S02]  /*5f80*/  SYNCS.PHASECHK.TRANS64.TRYWAIT P0, [R7+URZ], R2 ;  /* 0x00000002070075a7 */ /* 0x001064000800017f */
[----:B-1----:R-:W-:Y:S05]  /*5f90*/  @!P0 NANOSLEEP.SYNCS 0x989680 ;  /* 0x009896800000895d */ /* 0x002fea0003900000 */
[----:B------:R-:W1:Y:S02]  /*5fa0*/  @!P0 SYNCS.PHASECHK.TRANS64 P0, [R7+URZ], R2 ;  /* 0x00000002070085a7 */ /* 0x000e64000800007f */
[----:B-1----:R-:W-:Y:S05]  /*5fb0*/  @!P0 BRA `(.L_x_120) ;  /* 0xfffffffc00f08947 */ /* 0x002fea000383ffff */
[----:B------:R-:W-:Y:S05]  /*5fc0*/  BRA `(.L_x_130) ;  /* 0xfffffffc00347947 */ /* 0x000fea000383ffff */
.L_x_121:
[----:B0-----:R0:W1:Y:S02]  /*5fd0*/  SYNCS.PHASECHK.TRANS64.TRYWAIT P0, [R9+URZ], R4 ;  /* 0x00000004090075a7 */ /* 0x001064000800017f */
[----:B-1----:R-:W-:Y:S05]  /*5fe0*/  @!P0 NANOSLEEP.SYNCS 0x989680 ;  /* 0x009896800000895d */ /* 0x002fea0003900000 */
[----:B------:R-:W1:Y:S02]  /*5ff0*/  @!P0 SYNCS.PHASECHK.TRANS64 P0, [R9+URZ], R4 ;  /* 0x00000004090085a7 */ /* 0x000e64000800007f */
[----:B-1----:R-:W-:Y:S05]  /*6000*/  @!P0 BRA `(.L_x_121) ;  /* 0xfffffffc00f08947 */ /* 0x002fea000383ffff */
[----:B------:R-:W-:Y:S05]  /*6010*/  BRA `(.L_x_131) ;  /* 0xfffffffc003c7947 */ /* 0x000fea000383ffff */
.L_x_132:
[----:B------:R-:W-:-:S00]  /*6020*/  BRA `(.L_x_132) ;  /* 0xfffffffc00fc7947 */ /* 0x000fc0000383ffff */
[----:B------:R-:W-:-:S00]  /*6030*/  NOP ;  /* 0x0000000000007918 */ /* 0x000fc00000000000 */
        /* <DEDUP_REMOVED lines=12> */
.L_x_133:


//--------------------- .nv.global.init           --------------------------
	.section	.nv.global.init,"aw",@progbits
.nv.global.init:
	.type		$str$22,@object
	.size		$str$22,($str$23 - $str$22)
$str$22:
        /*0000*/ 	.byte	0x6b, 0x5f, 0x74, 0x69, 0x6c, 0x65, 0x5f, 0x63, 0x6f, 0x75, 0x6e, 0x74, 0x20, 0x3e, 0x3d, 0x20
        /*0010*/ 	.byte	0x31, 0x00
	.type		$str$23,@object
	.size		$str$23,(__unnamed_1 - $str$23)
$str$23:
        /*0012*/ 	.byte	0x2f, 0x74, 0x6d, 0x70, 0x2f, 0x63, 0x75, 0x74, 0x6c, 0x61, 0x73, 0x73, 0x5f, 0x73, 0x77, 0x65
        /*0022*/ 	.byte	0x65, 0x70, 0x5f, 0x73, 0x72, 0x63, 0x2f, 0x69, 0x6e, 0x63, 0x6c, 0x75, 0x64, 0x65, 0x2f, 0x63
        /*0032*/ 	.byte	0x75, 0x74, 0x6c, 0x61, 0x73, 0x73, 0x2f, 0x67, 0x65, 0x6d, 0x6d, 0x2f, 0x63, 0x6f, 0x6c, 0x6c
        /*0042*/ 	.byte	0x65, 0x63, 0x74, 0x69, 0x76, 0x65, 0x2f, 0x73, 0x6d, 0x39, 0x30, 0x5f, 0x6d, 0x6d, 0x61, 0x5f
        /*0052*/ 	.byte	0x74, 0x6d, 0x61, 0x5f, 0x67, 0x6d, 0x6d, 0x61, 0x5f, 0x73, 0x73, 0x5f, 0x77, 0x61, 0x72, 0x70
        /*0062*/ 	.byte	0x73, 0x70, 0x65, 0x63, 0x69, 0x61, 0x6c, 0x69, 0x7a, 0x65, 0x64, 0x2e, 0x68, 0x70, 0x70, 0x00
	.type		__unnamed_1,@object
	.size		__unnamed_1,(.L_0 - __unnamed_1)
__unnamed_1:
        /*0072*/ 	.byte	0x76, 0x6f, 0x69, 0x64, 0x20, 0x63, 0x75, 0x74, 0x6c, 0x61, 0x73, 0x73, 0x3a, 0x3a, 0x67, 0x65
        /* <DEDUP_REMOVED lines=180> */
        /*0bc2*/ 	.byte	0x3a, 0x3a, 0x69, 0x64, 0x65, 0x6e, 0x74, 0x69, 0x74, 0x79, 0x5d, 0x00
.L_0:


//--------------------- .nv.shared._ZN7cutlass13device_kernelINS_4gemm6kernel13GemmUniversalIN4cute5tupleIJiiiiEEENS1_10collective13CollectiveMmaINS1_34MainloopSm90TmaGmmaWarpSpecializedILi3ENS5_IJNS4_1CILi2EEESB_NSA_ILi1EEEEEENS1_35KernelTmaWarpSpecializedCooperativeEEENS5_IJNSA_ILi128EEENSA_ILi64EEENSA_ILi32EEEEEENS_6half_tENS5_IJlSC_lEEESK_SL_NS4_8TiledMMAINS4_8MMA_AtomIJNS4_4SM904GMMA25MMA_64x64x16_F32F16F16_SSILNSP_5MajorE0ELSR_0ELNSP_7ScaleInE1ELSS_1EEEEEENS4_6LayoutINS5_IJSB_SC_SC_EEENS5_IJSC_NSA_ILi0EEESX_EEEEENS5_IJNS4_10UnderscoreES10_S10_EEEEENS4_23SM90_TMA_LOAD_MULTICASTENS4_14ComposedLayoutINS4_7SwizzleILi2ELi4ELi3EEENS4_18smem_ptr_flag_bitsILi16EEENSV_INS5_IJNSA_ILi8EEESI_EEENS5_IJSI_SC_EEEEEEEvNS4_8identityES13_S1D_vS1E_EENS_8epilogue10collective6detail29Sm90TmaWarpSpecializedAdapterINS1H_15DefaultEpilogueISK_SL_SL_NS1G_6thread17LinearCombinationISK_Li1EffLNS1L_9ScaleType4KindE0ELNS_15FloatRoundStyleE2ESK_EENS1_15EpilogueDefaultEEEEEvvEEEEvNT_6ParamsE --------------------------
	.section	.nv.shared._ZN7cutlass13device_kernelINS_4gemm6kernel13GemmUniversalIN4cute5tupleIJiiiiEEENS1_10collective13CollectiveMmaINS1_34MainloopSm90TmaGmmaWarpSpecializedILi3ENS5_IJNS4_1CILi2EEESB_NSA_ILi1EEEEEENS1_35KernelTmaWarpSpecializedCooperativeEEENS5_IJNSA_ILi128EEENSA_ILi64EEENSA_ILi32EEEEEENS_6half_tENS5_IJlSC_lEEESK_SL_NS4_8TiledMMAINS4_8MMA_AtomIJNS4_4SM904GMMA25MMA_64x64x16_F32F16F16_SSILNSP_5MajorE0ELSR_0ELNSP_7ScaleInE1ELSS_1EEEEEENS4_6LayoutINS5_IJSB_SC_SC_EEENS5_IJSC_NSA_ILi0EEESX_EEEEENS5_IJNS4_10UnderscoreES10_S10_EEEEENS4_23SM90_TMA_LOAD_MULTICASTENS4_14ComposedLayoutINS4_7SwizzleILi2ELi4ELi3EEENS4_18smem_ptr_flag_bitsILi16EEENSV_INS5_IJNSA_ILi8EEESI_EEENS5_IJSI_SC_EEEEEEEvNS4_8identityES13_S1D_vS1E_EENS_8epilogue10collective6detail29Sm90TmaWarpSpecializedAdapterINS1H_15DefaultEpilogueISK_SL_SL_NS1G_6thread17LinearCombinationISK_Li1EffLNS1L_9ScaleType4KindE0ELNS_15FloatRoundStyleE2ESK_EENS1_15EpilogueDefaultEEEEEvvEEEEvNT_6ParamsE,"aw",@nobits
	.sectionflags	@""
	.align	16
	.zero		1024


//--------------------- .nv.shared.reserved.0     --------------------------
	.section	.nv.shared.reserved.0,"aw",@nobits
	.weak		__nv_reservedSMEM_offset_0_alias
	.size		__nv_reservedSMEM_offset_0_alias, 0, 0
	.other		__nv_reservedSMEM_offset_0_alias,@"STO_CUDA_RESERVED_SHARED STV_DEFAULT"
__nv_reservedSMEM_offset_0_alias:
	.zero		0


//--------------------- .nv.global                --------------------------
	.section	.nv.global,"aw",@nobits
.nv.global:
	.type		_ZN39_INTERNAL_728b61db_4_k_cu_33fa6114_35614cute1_E,@object
	.size		_ZN39_INTERNAL_728b61db_4_k_cu_33fa6114_35614cute1_E,(_ZN39_INTERNAL_728b61db_4_k_cu_33fa6114_35614cuda3std3__45__cpo6cbeginE - _ZN39_INTERNAL_728b61db_4_k_cu_33fa6114_35614cute1_E)
_ZN39_INTERNAL_728b61db_4_k_cu_33fa6114_35614cute1_E:
	.zero		1
	.type		_ZN39_INTERNAL_728b61db_4_k_cu_33fa6114_35614cuda3std3__45__cpo6cbeginE,@object
	.size		_ZN39_INTERNAL_728b61db_4_k_cu_33fa6114_35614cuda3std3__45__cpo6cbeginE,(_ZN39_INTERNAL_728b61db_4_k_cu_33fa6114_35614cuda3std3__48in_placeE - _ZN39_INTERNAL_728b61db_4_k_cu_33fa6114_35614cuda3std3__45__cpo6cbeginE)
_ZN39_INTERNAL_728b61db_4_k_cu_33fa6114_35614cuda3std3__45__cpo6cbeginE:
	.zero		1
	.type		_ZN39_INTERNAL_728b61db_4_k_cu_33fa6114_35614cuda3std3__48in_placeE,@object
	.size		_ZN39_INTERNAL_728b61db_4_k_cu_33fa6114_35614cuda3std3__48in_placeE,(_ZN39_INTERNAL_728b61db_4_k_cu_33fa6114_35614cuda3std6ranges3__45__cpo9iter_moveE - _ZN39_INTERNAL_728b61db_4_k_cu_33fa6114_35614cuda3std3__48in_placeE)
_ZN39_INTERNAL_728b61db_4_k_cu_33fa6114_35614cuda3std3__48in_placeE:
	.zero		1
	.type		_ZN39_INTERNAL_728b61db_4_k_cu_33fa6114_35614cuda3std6ranges3__45__cpo9iter_moveE,@object
	.size		_ZN39_INTERNAL_728b61db_4_k_cu_33fa6114_35614cuda3std6ranges3__45__cpo9iter_moveE,(_ZN39_INTERNAL_728b61db_4_k_cu_33fa6114_35614cuda3std3__45__cpo5beginE - _ZN39_INTERNAL_728b61db_4_k_cu_33fa6114_35614cuda3std6ranges3__45__cpo9iter_moveE)
_ZN39_INTERNAL_728b61db_4_k_cu_33fa6114_35614cuda3std6ranges3__45__cpo9iter_moveE:
	.zero		1
	.type		_ZN39_INTERNAL_728b61db_4_k_cu_33fa6114_35614cuda3std3__45__cpo5beginE,@object
	.size		_ZN39_INTERNAL_728b61db_4_k_cu_33fa6114_35614cuda3std3__45__cpo5beginE,(_ZN39_INTERNAL_728b61db_4_k_cu_33fa6114_35614cuda3std3__441_GLOBAL__N__728b61db_4_k_cu_33fa6114_35616ignoreE - _ZN39_INTERNAL_728b61db_4_k_cu_33fa6114_35614cuda3std3__45__cpo5beginE)
_ZN39_INTERNAL_728b61db_4_k_cu_33fa6114_35614cuda3std3__45__cpo5beginE:
	.zero		1
	.type		_ZN39_INTERNAL_728b61db_4_k_cu_33fa6114_35614cuda3std3__441_GLOBAL__N__728b61db_4_k_cu_33fa6114_35616ignoreE,@object
	.size		_ZN39_INTERNAL_728b61db_4_k_cu_33fa6114_35614cuda3std3__441_GLOBAL__N__728b61db_4_k_cu_33fa6114_35616ignoreE,(_ZN39_INTERNAL_728b61db_4_k_cu_33fa6114_35614cute7productE - _ZN39_INTERNAL_728b61db_4_k_cu_33fa6114_35614cuda3std3__441_GLOBAL__N__728b61db_4_k_cu_33fa6114_35616ignoreE)
_ZN39_INTERNAL_728b61db_4_k_cu_33fa6114_35614cuda3std3__441_GLOBAL__N__728b61db_4_k_cu_33fa6114_35616ignoreE:
	.zero		1
	.type		_ZN39_INTERNAL_728b61db_4_k_cu_33fa6114_35614cute7productE,@object
	.size		_ZN39_INTERNAL_728b61db_4_k_cu_33fa6114_35614cute7productE,(_ZN39_INTERNAL_728b61db_4_k_cu_33fa6114_35614cuda3std3__45__cpo3endE - _ZN39_INTERNAL_728b61db_4_k_cu_33fa6114_35614cute7productE)
_ZN39_INTERNAL_728b61db_4_k_cu_33fa6114_35614cute7productE:
	.zero		1
	.type		_ZN39_INTERNAL_728b61db_4_k_cu_33fa6114_35614cuda3std3__45__cpo3endE,@object
	.size		_ZN39_INTERNAL_728b61db_4_k_cu_33fa6114_35614cuda3std3__45__cpo3endE,(_ZN39_INTERNAL_728b61db_4_k_cu_33fa6114_35614cuda3std3__419piecewise_constructE - _ZN39_INTERNAL_728b61db_4_k_cu_33fa6114_35614cuda3std3__45__cpo3endE)
_ZN39_INTERNAL_728b61db_4_k_cu_33fa6114_35614cuda3std3__45__cpo3endE:
	.zero		1
	.type		_ZN39_INTERNAL_728b61db_4_k_cu_33fa6114_35614cuda3std3__419piecewise_constructE,@object
	.size		_ZN39_INTERNAL_728b61db_4_k_cu_33fa6114_35614cuda3std3__419piecewise_constructE,(_ZN39_INTERNAL_728b61db_4_k_cu_33fa6114_35614cuda3std3__45__cpo4cendE - _ZN39_INTERNAL_728b61db_4_k_cu_33fa6114_35614cuda3std3__419piecewise_constructE)
_ZN39_INTERNAL_728b61db_4_k_cu_33fa6114_35614cuda3std3__419piecewise_constructE:
	.zero		1
	.type		_ZN39_INTERNAL_728b61db_4_k_cu_33fa6114_35614cuda3std3__45__cpo4cendE,@object
	.size		_ZN39_INTERNAL_728b61db_4_k_cu_33fa6114_35614cuda3std3__45__cpo4cendE,(_ZN39_INTERNAL_728b61db_4_k_cu_33fa6114_35614cuda3std6ranges3__45__cpo4swapE - _ZN39_INTERNAL_728b61db_4_k_cu_33fa6114_35614cuda3std3__45__cpo4cendE)
_ZN39_INTERNAL_728b61db_4_k_cu_33fa6114_35614cuda3std3__45__cpo4cendE:
	.zero		1
	.type		_ZN39_INTERNAL_728b61db_4_k_cu_33fa6114_35614cuda3std6ranges3__45__cpo4swapE,@object
	.size		_ZN39_INTERNAL_728b61db_4_k_cu_33fa6114_35614cuda3std6ranges3__45__cpo4swapE,(.L_8 - _ZN39_INTERNAL_728b61db_4_k_cu_33fa6114_35614cuda3std6ranges3__45__cpo4swapE)
_ZN39_INTERNAL_728b61db_4_k_cu_33fa6114_35614cuda3std6ranges3__45__cpo4swapE:
	.zero		1
.L_8:


//--------------------- .nv.constant0._ZN7cutlass13device_kernelINS_4gemm6kernel13GemmUniversalIN4cute5tupleIJiiiiEEENS1_10collective13CollectiveMmaINS1_34MainloopSm90TmaGmmaWarpSpecializedILi3ENS5_IJNS4_1CILi2EEESB_NSA_ILi1EEEEEENS1_35KernelTmaWarpSpecializedCooperativeEEENS5_IJNSA_ILi128EEENSA_ILi64EEENSA_ILi32EEEEEENS_6half_tENS5_IJlSC_lEEESK_SL_NS4_8TiledMMAINS4_8MMA_AtomIJNS4_4SM904GMMA25MMA_64x64x16_F32F16F16_SSILNSP_5MajorE0ELSR_0ELNSP_7ScaleInE1ELSS_1EEEEEENS4_6LayoutINS5_IJSB_SC_SC_EEENS5_IJSC_NSA_ILi0EEESX_EEEEENS5_IJNS4_10UnderscoreES10_S10_EEEEENS4_23SM90_TMA_LOAD_MULTICASTENS4_14ComposedLayoutINS4_7SwizzleILi2ELi4ELi3EEENS4_18smem_ptr_flag_bitsILi16EEENSV_INS5_IJNSA_ILi8EEESI_EEENS5_IJSI_SC_EEEEEEEvNS4_8identityES13_S1D_vS1E_EENS_8epilogue10collective6detail29Sm90TmaWarpSpecializedAdapterINS1H_15DefaultEpilogueISK_SL_SL_NS1G_6thread17LinearCombinationISK_Li1EffLNS1L_9ScaleType4KindE0ELNS_15FloatRoundStyleE2ESK_EENS1_15EpilogueDefaultEEEEEvvEEEEvNT_6ParamsE --------------------------
	.section	.nv.constant0._ZN7cutlass13device_kernelINS_4gemm6kernel13GemmUniversalIN4cute5tupleIJiiiiEEENS1_10collective13CollectiveMmaINS1_34MainloopSm90TmaGmmaWarpSpecializedILi3ENS5_IJNS4_1CILi2EEESB_NSA_ILi1EEEEEENS1_35KernelTmaWarpSpecializedCooperativeEEENS5_IJNSA_ILi128EEENSA_ILi64EEENSA_ILi32EEEEEENS_6half_tENS5_IJlSC_lEEESK_SL_NS4_8TiledMMAINS4_8MMA_AtomIJNS4_4SM904GMMA25MMA_64x64x16_F32F16F16_SSILNSP_5MajorE0ELSR_0ELNSP_7ScaleInE1ELSS_1EEEEEENS4_6LayoutINS5_IJSB_SC_SC_EEENS5_IJSC_NSA_ILi0EEESX_EEEEENS5_IJNS4_10UnderscoreES10_S10_EEEEENS4_23SM90_TMA_LOAD_MULTICASTENS4_14ComposedLayoutINS4_7SwizzleILi2ELi4ELi3EEENS4_18smem_ptr_flag_bitsILi16EEENSV_INS5_IJNSA_ILi8EEESI_EEENS5_IJSI_SC_EEEEEEEvNS4_8identityES13_S1D_vS1E_EENS_8epilogue10collective6detail29Sm90TmaWarpSpecializedAdapterINS1H_15DefaultEpilogueISK_SL_SL_NS1G_6thread17LinearCombinationISK_Li1EffLNS1L_9ScaleType4KindE0ELNS_15FloatRoundStyleE2ESK_EENS1_15EpilogueDefaultEEEEEvvEEEEvNT_6ParamsE,"a",@progbits
	.sectionflags	@""
	.align	4
.nv.constant0._ZN7cutlass13device_kernelINS_4gemm6kernel13GemmUniversalIN4cute5tupleIJiiiiEEENS1_10collective13CollectiveMmaINS1_34MainloopSm90TmaGmmaWarpSpecializedILi3ENS5_IJNS4_1CILi2EEESB_NSA_ILi1EEEEEENS1_35KernelTmaWarpSpecializedCooperativeEEENS5_IJNSA_ILi128EEENSA_ILi64EEENSA_ILi32EEEEEENS_6half_tENS5_IJlSC_lEEESK_SL_NS4_8TiledMMAINS4_8MMA_AtomIJNS4_4SM904GMMA25MMA_64x64x16_F32F16F16_SSILNSP_5MajorE0ELSR_0ELNSP_7ScaleInE1ELSS_1EEEEEENS4_6LayoutINS5_IJSB_SC_SC_EEENS5_IJSC_NSA_ILi0EEESX_EEEEENS5_IJNS4_10UnderscoreES10_S10_EEEEENS4_23SM90_TMA_LOAD_MULTICASTENS4_14ComposedLayoutINS4_7SwizzleILi2ELi4ELi3EEENS4_18smem_ptr_flag_bitsILi16EEENSV_INS5_IJNSA_ILi8EEESI_EEENS5_IJSI_SC_EEEEEEEvNS4_8identityES13_S1D_vS1E_EENS_8epilogue10collective6detail29Sm90TmaWarpSpecializedAdapterINS1H_15DefaultEpilogueISK_SL_SL_NS1G_6thread17LinearCombinationISK_Li1EffLNS1L_9ScaleType4KindE0ELNS_15FloatRoundStyleE2ESK_EENS1_15EpilogueDefaultEEEEEvvEEEEvNT_6ParamsE:
	.zero		1664


//--------------------- SYMBOLS --------------------------

	.type		.nv.reservedSmem.offset0,@object
	.size		.nv.reservedSmem.offset0,0x4
	.type		__assertfail,@function
